//
// Generated by NVIDIA NVVM Compiler
//
// Compiler Build ID: CL-36424714
// Cuda compilation tools, release 13.0, V13.0.88
// Based on NVVM 20.0.0
//

.version 9.0
.target sm_100
.address_size 64

	// .globl	_Z7kernel1iiPd
.extern .func free
(
	.param .b64 free_param_0
)
;
.extern .func __assertfail
(
	.param .b64 __assertfail_param_0,
	.param .b64 __assertfail_param_1,
	.param .b32 __assertfail_param_2,
	.param .b64 __assertfail_param_3,
	.param .b64 __assertfail_param_4
)
;
.global .align 1 .b8 __unnamed_1[17] = {105, 110, 116, 32, 109, 121, 95, 105, 116, 101, 114, 40, 105, 110, 116, 41};
// _ZZ7kernel2xxPdE4data has been demoted
// _ZZ11dot_productxxxxPdS_E4data has been demoted
// _ZZ12dot_product2xxPdS_E4data has been demoted
.global .align 1 .b8 $str[6] = {102, 97, 108, 115, 101};
.global .align 1 .b8 $str$1[27] = {47, 116, 109, 112, 47, 115, 97, 115, 115, 95, 99, 117, 95, 104, 99, 49, 97, 122, 53, 111, 52, 47, 107, 46, 99, 117};

.visible .entry _Z7kernel1iiPd(
	.param .u32 _Z7kernel1iiPd_param_0,
	.param .u32 _Z7kernel1iiPd_param_1,
	.param .u64 .ptr .align 1 _Z7kernel1iiPd_param_2
)
{
	.reg .pred 	%p<37>;
	.reg .b32 	%r<129>;
	.reg .b64 	%rd<39>;
	.reg .b64 	%fd<284>;

	ld.param.u32 	%r85, [_Z7kernel1iiPd_param_0];
	ld.param.u32 	%r84, [_Z7kernel1iiPd_param_1];
	ld.param.u64 	%rd6, [_Z7kernel1iiPd_param_2];
	cvta.to.global.u64 	%rd1, %rd6;
	mov.u32 	%r86, %tid.x;
	mov.u32 	%r87, %ntid.x;
	mov.u32 	%r88, %ctaid.x;
	mad.lo.s32 	%r1, %r87, %r88, %r86;
	setp.ge.s32 	%p1, %r1, %r85;
	@%p1 bra 	$L__BB0_52;
	setp.lt.s32 	%p2, %r84, 1;
	mov.f64 	%fd274, 0d0000000000000000;
	@%p2 bra 	$L__BB0_14;
	mul.lo.s32 	%r2, %r84, %r1;
	and.b32  	%r3, %r84, 15;
	setp.lt.u32 	%p3, %r84, 16;
	mov.f64 	%fd274, 0d0000000000000000;
	mov.b32 	%r104, 0;
	@%p3 bra 	$L__BB0_5;
	and.b32  	%r104, %r84, 2147483632;
	neg.s32 	%r102, %r104;
	add.s64 	%rd2, %rd1, 64;
	mov.f64 	%fd274, 0d0000000000000000;
	mov.u32 	%r101, %r2;
$L__BB0_4:
	.pragma "nounroll";
	mul.wide.s32 	%rd7, %r101, 8;
	add.s64 	%rd8, %rd2, %rd7;
	ld.global.f64 	%fd33, [%rd8+-64];
	add.f64 	%fd34, %fd274, %fd33;
	ld.global.f64 	%fd35, [%rd8+-56];
	add.f64 	%fd36, %fd34, %fd35;
	ld.global.f64 	%fd37, [%rd8+-48];
	add.f64 	%fd38, %fd36, %fd37;
	ld.global.f64 	%fd39, [%rd8+-40];
	add.f64 	%fd40, %fd38, %fd39;
	ld.global.f64 	%fd41, [%rd8+-32];
	add.f64 	%fd42, %fd40, %fd41;
	ld.global.f64 	%fd43, [%rd8+-24];
	add.f64 	%fd44, %fd42, %fd43;
	ld.global.f64 	%fd45, [%rd8+-16];
	add.f64 	%fd46, %fd44, %fd45;
	ld.global.f64 	%fd47, [%rd8+-8];
	add.f64 	%fd48, %fd46, %fd47;
	ld.global.f64 	%fd49, [%rd8];
	add.f64 	%fd50, %fd48, %fd49;
	ld.global.f64 	%fd51, [%rd8+8];
	add.f64 	%fd52, %fd50, %fd51;
	ld.global.f64 	%fd53, [%rd8+16];
	add.f64 	%fd54, %fd52, %fd53;
	ld.global.f64 	%fd55, [%rd8+24];
	add.f64 	%fd56, %fd54, %fd55;
	ld.global.f64 	%fd57, [%rd8+32];
	add.f64 	%fd58, %fd56, %fd57;
	ld.global.f64 	%fd59, [%rd8+40];
	add.f64 	%fd60, %fd58, %fd59;
	ld.global.f64 	%fd61, [%rd8+48];
	add.f64 	%fd62, %fd60, %fd61;
	ld.global.f64 	%fd63, [%rd8+56];
	add.f64 	%fd274, %fd62, %fd63;
	add.s32 	%r102, %r102, 16;
	add.s32 	%r101, %r101, 16;
	setp.ne.s32 	%p4, %r102, 0;
	@%p4 bra 	$L__BB0_4;
$L__BB0_5:
	setp.eq.s32 	%p5, %r3, 0;
	@%p5 bra 	$L__BB0_14;
	and.b32  	%r11, %r84, 7;
	setp.lt.u32 	%p6, %r3, 8;
	@%p6 bra 	$L__BB0_8;
	add.s32 	%r90, %r104, %r2;
	mul.wide.s32 	%rd9, %r90, 8;
	add.s64 	%rd10, %rd1, %rd9;
	ld.global.f64 	%fd65, [%rd10];
	add.f64 	%fd66, %fd274, %fd65;
	ld.global.f64 	%fd67, [%rd10+8];
	add.f64 	%fd68, %fd66, %fd67;
	ld.global.f64 	%fd69, [%rd10+16];
	add.f64 	%fd70, %fd68, %fd69;
	ld.global.f64 	%fd71, [%rd10+24];
	add.f64 	%fd72, %fd70, %fd71;
	ld.global.f64 	%fd73, [%rd10+32];
	add.f64 	%fd74, %fd72, %fd73;
	ld.global.f64 	%fd75, [%rd10+40];
	add.f64 	%fd76, %fd74, %fd75;
	ld.global.f64 	%fd77, [%rd10+48];
	add.f64 	%fd78, %fd76, %fd77;
	ld.global.f64 	%fd79, [%rd10+56];
	add.f64 	%fd274, %fd78, %fd79;
	add.s32 	%r104, %r104, 8;
$L__BB0_8:
	setp.eq.s32 	%p7, %r11, 0;
	@%p7 bra 	$L__BB0_14;
	and.b32  	%r14, %r84, 3;
	setp.lt.u32 	%p8, %r11, 4;
	@%p8 bra 	$L__BB0_11;
	add.s32 	%r91, %r104, %r2;
	mul.wide.s32 	%rd11, %r91, 8;
	add.s64 	%rd12, %rd1, %rd11;
	ld.global.f64 	%fd81, [%rd12];
	add.f64 	%fd82, %fd274, %fd81;
	ld.global.f64 	%fd83, [%rd12+8];
	add.f64 	%fd84, %fd82, %fd83;
	ld.global.f64 	%fd85, [%rd12+16];
	add.f64 	%fd86, %fd84, %fd85;
	ld.global.f64 	%fd87, [%rd12+24];
	add.f64 	%fd274, %fd86, %fd87;
	add.s32 	%r104, %r104, 4;
$L__BB0_11:
	setp.eq.s32 	%p9, %r14, 0;
	@%p9 bra 	$L__BB0_14;
	add.s32 	%r107, %r104, %r2;
	neg.s32 	%r106, %r14;
$L__BB0_13:
	.pragma "nounroll";
	mul.wide.s32 	%rd13, %r107, 8;
	add.s64 	%rd14, %rd1, %rd13;
	ld.global.f64 	%fd88, [%rd14];
	add.f64 	%fd274, %fd274, %fd88;
	add.s32 	%r107, %r107, 1;
	add.s32 	%r106, %r106, 1;
	setp.ne.s32 	%p10, %r106, 0;
	@%p10 bra 	$L__BB0_13;
$L__BB0_14:
	setp.lt.s32 	%p11, %r84, 1;
	cvt.rn.f64.s32 	%fd90, %r84;
	div.rn.f64 	%fd14, %fd274, %fd90;
	mov.f64 	%fd283, 0d0000000000000000;
	@%p11 bra 	$L__BB0_39;
	mul.lo.s32 	%r23, %r84, %r1;
	and.b32  	%r24, %r84, 15;
	setp.lt.u32 	%p12, %r84, 16;
	mov.b32 	%r108, 0;
	@%p12 bra 	$L__BB0_18;
	and.b32  	%r108, %r84, 2147483632;
	neg.s32 	%r114, %r108;
	add.s64 	%rd3, %rd1, 64;
	mov.u32 	%r113, %r23;
$L__BB0_17:
	.pragma "nounroll";
	mul.wide.s32 	%rd15, %r113, 8;
	add.s64 	%rd16, %rd3, %rd15;
	ld.global.f64 	%fd91, [%rd16+-64];
	sub.f64 	%fd92, %fd91, %fd14;
	st.global.f64 	[%rd16+-64], %fd92;
	ld.global.f64 	%fd93, [%rd16+-56];
	sub.f64 	%fd94, %fd93, %fd14;
	st.global.f64 	[%rd16+-56], %fd94;
	ld.global.f64 	%fd95, [%rd16+-48];
	sub.f64 	%fd96, %fd95, %fd14;
	st.global.f64 	[%rd16+-48], %fd96;
	ld.global.f64 	%fd97, [%rd16+-40];
	sub.f64 	%fd98, %fd97, %fd14;
	st.global.f64 	[%rd16+-40], %fd98;
	ld.global.f64 	%fd99, [%rd16+-32];
	sub.f64 	%fd100, %fd99, %fd14;
	st.global.f64 	[%rd16+-32], %fd100;
	ld.global.f64 	%fd101, [%rd16+-24];
	sub.f64 	%fd102, %fd101, %fd14;
	st.global.f64 	[%rd16+-24], %fd102;
	ld.global.f64 	%fd103, [%rd16+-16];
	sub.f64 	%fd104, %fd103, %fd14;
	st.global.f64 	[%rd16+-16], %fd104;
	ld.global.f64 	%fd105, [%rd16+-8];
	sub.f64 	%fd106, %fd105, %fd14;
	st.global.f64 	[%rd16+-8], %fd106;
	ld.global.f64 	%fd107, [%rd16];
	sub.f64 	%fd108, %fd107, %fd14;
	st.global.f64 	[%rd16], %fd108;
	ld.global.f64 	%fd109, [%rd16+8];
	sub.f64 	%fd110, %fd109, %fd14;
	st.global.f64 	[%rd16+8], %fd110;
	ld.global.f64 	%fd111, [%rd16+16];
	sub.f64 	%fd112, %fd111, %fd14;
	st.global.f64 	[%rd16+16], %fd112;
	ld.global.f64 	%fd113, [%rd16+24];
	sub.f64 	%fd114, %fd113, %fd14;
	st.global.f64 	[%rd16+24], %fd114;
	ld.global.f64 	%fd115, [%rd16+32];
	sub.f64 	%fd116, %fd115, %fd14;
	st.global.f64 	[%rd16+32], %fd116;
	ld.global.f64 	%fd117, [%rd16+40];
	sub.f64 	%fd118, %fd117, %fd14;
	st.global.f64 	[%rd16+40], %fd118;
	ld.global.f64 	%fd119, [%rd16+48];
	sub.f64 	%fd120, %fd119, %fd14;
	st.global.f64 	[%rd16+48], %fd120;
	ld.global.f64 	%fd121, [%rd16+56];
	sub.f64 	%fd122, %fd121, %fd14;
	st.global.f64 	[%rd16+56], %fd122;
	add.s32 	%r114, %r114, 16;
	add.s32 	%r113, %r113, 16;
	setp.eq.s32 	%p13, %r114, 0;
	@%p13 bra 	$L__BB0_18;
	bra.uni 	$L__BB0_17;
$L__BB0_18:
	setp.eq.s32 	%p14, %r24, 0;
	@%p14 bra 	$L__BB0_27;
	and.b32  	%r28, %r84, 7;
	setp.lt.u32 	%p15, %r24, 8;
	@%p15 bra 	$L__BB0_21;
	add.s32 	%r93, %r108, %r23;
	mul.wide.s32 	%rd17, %r93, 8;
	add.s64 	%rd18, %rd1, %rd17;
	ld.global.f64 	%fd123, [%rd18];
	sub.f64 	%fd124, %fd123, %fd14;
	st.global.f64 	[%rd18], %fd124;
	ld.global.f64 	%fd125, [%rd18+8];
	sub.f64 	%fd126, %fd125, %fd14;
	st.global.f64 	[%rd18+8], %fd126;
	ld.global.f64 	%fd127, [%rd18+16];
	sub.f64 	%fd128, %fd127, %fd14;
	st.global.f64 	[%rd18+16], %fd128;
	ld.global.f64 	%fd129, [%rd18+24];
	sub.f64 	%fd130, %fd129, %fd14;
	st.global.f64 	[%rd18+24], %fd130;
	ld.global.f64 	%fd131, [%rd18+32];
	sub.f64 	%fd132, %fd131, %fd14;
	st.global.f64 	[%rd18+32], %fd132;
	ld.global.f64 	%fd133, [%rd18+40];
	sub.f64 	%fd134, %fd133, %fd14;
	st.global.f64 	[%rd18+40], %fd134;
	ld.global.f64 	%fd135, [%rd18+48];
	sub.f64 	%fd136, %fd135, %fd14;
	st.global.f64 	[%rd18+48], %fd136;
	ld.global.f64 	%fd137, [%rd18+56];
	sub.f64 	%fd138, %fd137, %fd14;
	st.global.f64 	[%rd18+56], %fd138;
	add.s32 	%r108, %r108, 8;
$L__BB0_21:
	setp.eq.s32 	%p16, %r28, 0;
	@%p16 bra 	$L__BB0_27;
	and.b32  	%r31, %r84, 3;
	setp.lt.u32 	%p17, %r28, 4;
	@%p17 bra 	$L__BB0_24;
	add.s32 	%r94, %r108, %r23;
	mul.wide.s32 	%rd19, %r94, 8;
	add.s64 	%rd20, %rd1, %rd19;
	ld.global.f64 	%fd139, [%rd20];
	sub.f64 	%fd140, %fd139, %fd14;
	st.global.f64 	[%rd20], %fd140;
	ld.global.f64 	%fd141, [%rd20+8];
	sub.f64 	%fd142, %fd141, %fd14;
	st.global.f64 	[%rd20+8], %fd142;
	ld.global.f64 	%fd143, [%rd20+16];
	sub.f64 	%fd144, %fd143, %fd14;
	st.global.f64 	[%rd20+16], %fd144;
	ld.global.f64 	%fd145, [%rd20+24];
	sub.f64 	%fd146, %fd145, %fd14;
	st.global.f64 	[%rd20+24], %fd146;
	add.s32 	%r108, %r108, 4;
$L__BB0_24:
	setp.eq.s32 	%p18, %r31, 0;
	@%p18 bra 	$L__BB0_27;
	add.s32 	%r112, %r108, %r23;
	neg.s32 	%r111, %r31;
$L__BB0_26:
	.pragma "nounroll";
	mul.wide.s32 	%rd21, %r112, 8;
	add.s64 	%rd22, %rd1, %rd21;
	ld.global.f64 	%fd147, [%rd22];
	sub.f64 	%fd148, %fd147, %fd14;
	st.global.f64 	[%rd22], %fd148;
	add.s32 	%r112, %r112, 1;
	add.s32 	%r111, %r111, 1;
	setp.ne.s32 	%p19, %r111, 0;
	@%p19 bra 	$L__BB0_26;
$L__BB0_27:
	setp.lt.u32 	%p20, %r84, 16;
	mov.f64 	%fd283, 0d0000000000000000;
	mov.b32 	%r117, 0;
	@%p20 bra 	$L__BB0_30;
	and.b32  	%r117, %r84, 2147483632;
	neg.s32 	%r116, %r117;
	add.s64 	%rd4, %rd1, 64;
	mov.f64 	%fd283, 0d0000000000000000;
	mov.u32 	%r115, %r23;
$L__BB0_29:
	.pragma "nounroll";
	mul.wide.s32 	%rd23, %r115, 8;
	add.s64 	%rd24, %rd4, %rd23;
	ld.global.f64 	%fd152, [%rd24+-64];
	fma.rn.f64 	%fd153, %fd152, %fd152, %fd283;
	ld.global.f64 	%fd154, [%rd24+-56];
	fma.rn.f64 	%fd155, %fd154, %fd154, %fd153;
	ld.global.f64 	%fd156, [%rd24+-48];
	fma.rn.f64 	%fd157, %fd156, %fd156, %fd155;
	ld.global.f64 	%fd158, [%rd24+-40];
	fma.rn.f64 	%fd159, %fd158, %fd158, %fd157;
	ld.global.f64 	%fd160, [%rd24+-32];
	fma.rn.f64 	%fd161, %fd160, %fd160, %fd159;
	ld.global.f64 	%fd162, [%rd24+-24];
	fma.rn.f64 	%fd163, %fd162, %fd162, %fd161;
	ld.global.f64 	%fd164, [%rd24+-16];
	fma.rn.f64 	%fd165, %fd164, %fd164, %fd163;
	ld.global.f64 	%fd166, [%rd24+-8];
	fma.rn.f64 	%fd167, %fd166, %fd166, %fd165;
	ld.global.f64 	%fd168, [%rd24];
	fma.rn.f64 	%fd169, %fd168, %fd168, %fd167;
	ld.global.f64 	%fd170, [%rd24+8];
	fma.rn.f64 	%fd171, %fd170, %fd170, %fd169;
	ld.global.f64 	%fd172, [%rd24+16];
	fma.rn.f64 	%fd173, %fd172, %fd172, %fd171;
	ld.global.f64 	%fd174, [%rd24+24];
	fma.rn.f64 	%fd175, %fd174, %fd174, %fd173;
	ld.global.f64 	%fd176, [%rd24+32];
	fma.rn.f64 	%fd177, %fd176, %fd176, %fd175;
	ld.global.f64 	%fd178, [%rd24+40];
	fma.rn.f64 	%fd179, %fd178, %fd178, %fd177;
	ld.global.f64 	%fd180, [%rd24+48];
	fma.rn.f64 	%fd181, %fd180, %fd180, %fd179;
	ld.global.f64 	%fd182, [%rd24+56];
	fma.rn.f64 	%fd283, %fd182, %fd182, %fd181;
	add.s32 	%r116, %r116, 16;
	add.s32 	%r115, %r115, 16;
	setp.ne.s32 	%p21, %r116, 0;
	@%p21 bra 	$L__BB0_29;
$L__BB0_30:
	setp.eq.s32 	%p22, %r24, 0;
	@%p22 bra 	$L__BB0_39;
	and.b32  	%r51, %r84, 7;
	setp.lt.u32 	%p23, %r24, 8;
	@%p23 bra 	$L__BB0_33;
	add.s32 	%r96, %r117, %r23;
	mul.wide.s32 	%rd25, %r96, 8;
	add.s64 	%rd26, %rd1, %rd25;
	ld.global.f64 	%fd184, [%rd26];
	fma.rn.f64 	%fd185, %fd184, %fd184, %fd283;
	ld.global.f64 	%fd186, [%rd26+8];
	fma.rn.f64 	%fd187, %fd186, %fd186, %fd185;
	ld.global.f64 	%fd188, [%rd26+16];
	fma.rn.f64 	%fd189, %fd188, %fd188, %fd187;
	ld.global.f64 	%fd190, [%rd26+24];
	fma.rn.f64 	%fd191, %fd190, %fd190, %fd189;
	ld.global.f64 	%fd192, [%rd26+32];
	fma.rn.f64 	%fd193, %fd192, %fd192, %fd191;
	ld.global.f64 	%fd194, [%rd26+40];
	fma.rn.f64 	%fd195, %fd194, %fd194, %fd193;
	ld.global.f64 	%fd196, [%rd26+48];
	fma.rn.f64 	%fd197, %fd196, %fd196, %fd195;
	ld.global.f64 	%fd198, [%rd26+56];
	fma.rn.f64 	%fd283, %fd198, %fd198, %fd197;
	add.s32 	%r117, %r117, 8;
$L__BB0_33:
	setp.eq.s32 	%p24, %r51, 0;
	@%p24 bra 	$L__BB0_39;
	and.b32  	%r54, %r84, 3;
	setp.lt.u32 	%p25, %r51, 4;
	@%p25 bra 	$L__BB0_36;
	add.s32 	%r97, %r117, %r23;
	mul.wide.s32 	%rd27, %r97, 8;
	add.s64 	%rd28, %rd1, %rd27;
	ld.global.f64 	%fd200, [%rd28];
	fma.rn.f64 	%fd201, %fd200, %fd200, %fd283;
	ld.global.f64 	%fd202, [%rd28+8];
	fma.rn.f64 	%fd203, %fd202, %fd202, %fd201;
	ld.global.f64 	%fd204, [%rd28+16];
	fma.rn.f64 	%fd205, %fd204, %fd204, %fd203;
	ld.global.f64 	%fd206, [%rd28+24];
	fma.rn.f64 	%fd283, %fd206, %fd206, %fd205;
	add.s32 	%r117, %r117, 4;
$L__BB0_36:
	setp.eq.s32 	%p26, %r54, 0;
	@%p26 bra 	$L__BB0_39;
	add.s32 	%r121, %r117, %r23;
	neg.s32 	%r120, %r54;
$L__BB0_38:
	.pragma "nounroll";
	mul.wide.s32 	%rd29, %r121, 8;
	add.s64 	%rd30, %rd1, %rd29;
	ld.global.f64 	%fd207, [%rd30];
	fma.rn.f64 	%fd283, %fd207, %fd207, %fd283;
	add.s32 	%r121, %r121, 1;
	add.s32 	%r120, %r120, 1;
	setp.ne.s32 	%p27, %r120, 0;
	@%p27 bra 	$L__BB0_38;
$L__BB0_39:
	setp.lt.s32 	%p28, %r84, 1;
	sqrt.rn.f64 	%fd28, %fd283;
	@%p28 bra 	$L__BB0_52;
	mul.lo.s32 	%r63, %r84, %r1;
	and.b32  	%r64, %r84, 15;
	setp.lt.u32 	%p29, %r84, 16;
	mov.b32 	%r125, 0;
	@%p29 bra 	$L__BB0_43;
	and.b32  	%r125, %r84, 2147483632;
	neg.s32 	%r123, %r125;
	add.s64 	%rd5, %rd1, 64;
	mov.u32 	%r122, %r63;
$L__BB0_42:
	.pragma "nounroll";
	mul.wide.s32 	%rd31, %r122, 8;
	add.s64 	%rd32, %rd5, %rd31;
	ld.global.f64 	%fd208, [%rd32+-64];
	div.rn.f64 	%fd209, %fd208, %fd28;
	st.global.f64 	[%rd32+-64], %fd209;
	ld.global.f64 	%fd210, [%rd32+-56];
	div.rn.f64 	%fd211, %fd210, %fd28;
	st.global.f64 	[%rd32+-56], %fd211;
	ld.global.f64 	%fd212, [%rd32+-48];
	div.rn.f64 	%fd213, %fd212, %fd28;
	st.global.f64 	[%rd32+-48], %fd213;
	ld.global.f64 	%fd214, [%rd32+-40];
	div.rn.f64 	%fd215, %fd214, %fd28;
	st.global.f64 	[%rd32+-40], %fd215;
	ld.global.f64 	%fd216, [%rd32+-32];
	div.rn.f64 	%fd217, %fd216, %fd28;
	st.global.f64 	[%rd32+-32], %fd217;
	ld.global.f64 	%fd218, [%rd32+-24];
	div.rn.f64 	%fd219, %fd218, %fd28;
	st.global.f64 	[%rd32+-24], %fd219;
	ld.global.f64 	%fd220, [%rd32+-16];
	div.rn.f64 	%fd221, %fd220, %fd28;
	st.global.f64 	[%rd32+-16], %fd221;
	ld.global.f64 	%fd222, [%rd32+-8];
	div.rn.f64 	%fd223, %fd222, %fd28;
	st.global.f64 	[%rd32+-8], %fd223;
	ld.global.f64 	%fd224, [%rd32];
	div.rn.f64 	%fd225, %fd224, %fd28;
	st.global.f64 	[%rd32], %fd225;
	ld.global.f64 	%fd226, [%rd32+8];
	div.rn.f64 	%fd227, %fd226, %fd28;
	st.global.f64 	[%rd32+8], %fd227;
	ld.global.f64 	%fd228, [%rd32+16];
	div.rn.f64 	%fd229, %fd228, %fd28;
	st.global.f64 	[%rd32+16], %fd229;
	ld.global.f64 	%fd230, [%rd32+24];
	div.rn.f64 	%fd231, %fd230, %fd28;
	st.global.f64 	[%rd32+24], %fd231;
	ld.global.f64 	%fd232, [%rd32+32];
	div.rn.f64 	%fd233, %fd232, %fd28;
	st.global.f64 	[%rd32+32], %fd233;
	ld.global.f64 	%fd234, [%rd32+40];
	div.rn.f64 	%fd235, %fd234, %fd28;
	st.global.f64 	[%rd32+40], %fd235;
	ld.global.f64 	%fd236, [%rd32+48];
	div.rn.f64 	%fd237, %fd236, %fd28;
	st.global.f64 	[%rd32+48], %fd237;
	ld.global.f64 	%fd238, [%rd32+56];
	div.rn.f64 	%fd239, %fd238, %fd28;
	st.global.f64 	[%rd32+56], %fd239;
	add.s32 	%r123, %r123, 16;
	add.s32 	%r122, %r122, 16;
	setp.ne.s32 	%p30, %r123, 0;
	@%p30 bra 	$L__BB0_42;
$L__BB0_43:
	setp.eq.s32 	%p31, %r64, 0;
	@%p31 bra 	$L__BB0_52;
	and.b32  	%r72, %r84, 7;
	setp.lt.u32 	%p32, %r64, 8;
	@%p32 bra 	$L__BB0_46;
	add.s32 	%r99, %r125, %r63;
	mul.wide.s32 	%rd33, %r99, 8;
	add.s64 	%rd34, %rd1, %rd33;
	ld.global.f64 	%fd240, [%rd34];
	div.rn.f64 	%fd241, %fd240, %fd28;
	st.global.f64 	[%rd34], %fd241;
	ld.global.f64 	%fd242, [%rd34+8];
	div.rn.f64 	%fd243, %fd242, %fd28;
	st.global.f64 	[%rd34+8], %fd243;
	ld.global.f64 	%fd244, [%rd34+16];
	div.rn.f64 	%fd245, %fd244, %fd28;
	st.global.f64 	[%rd34+16], %fd245;
	ld.global.f64 	%fd246, [%rd34+24];
	div.rn.f64 	%fd247, %fd246, %fd28;
	st.global.f64 	[%rd34+24], %fd247;
	ld.global.f64 	%fd248, [%rd34+32];
	div.rn.f64 	%fd249, %fd248, %fd28;
	st.global.f64 	[%rd34+32], %fd249;
	ld.global.f64 	%fd250, [%rd34+40];
	div.rn.f64 	%fd251, %fd250, %fd28;
	st.global.f64 	[%rd34+40], %fd251;
	ld.global.f64 	%fd252, [%rd34+48];
	div.rn.f64 	%fd253, %fd252, %fd28;
	st.global.f64 	[%rd34+48], %fd253;
	ld.global.f64 	%fd254, [%rd34+56];
	div.rn.f64 	%fd255, %fd254, %fd28;
	st.global.f64 	[%rd34+56], %fd255;
	add.s32 	%r125, %r125, 8;
$L__BB0_46:
	setp.eq.s32 	%p33, %r72, 0;
	@%p33 bra 	$L__BB0_52;
	and.b32  	%r75, %r84, 3;
	setp.lt.u32 	%p34, %r72, 4;
	@%p34 bra 	$L__BB0_49;
	add.s32 	%r100, %r125, %r63;
	mul.wide.s32 	%rd35, %r100, 8;
	add.s64 	%rd36, %rd1, %rd35;
	ld.global.f64 	%fd256, [%rd36];
	div.rn.f64 	%fd257, %fd256, %fd28;
	st.global.f64 	[%rd36], %fd257;
	ld.global.f64 	%fd258, [%rd36+8];
	div.rn.f64 	%fd259, %fd258, %fd28;
	st.global.f64 	[%rd36+8], %fd259;
	ld.global.f64 	%fd260, [%rd36+16];
	div.rn.f64 	%fd261, %fd260, %fd28;
	st.global.f64 	[%rd36+16], %fd261;
	ld.global.f64 	%fd262, [%rd36+24];
	div.rn.f64 	%fd263, %fd262, %fd28;
	st.global.f64 	[%rd36+24], %fd263;
	add.s32 	%r125, %r125, 4;
$L__BB0_49:
	setp.eq.s32 	%p35, %r75, 0;
	@%p35 bra 	$L__BB0_52;
	add.s32 	%r128, %r125, %r63;
	neg.s32 	%r127, %r75;
$L__BB0_51:
	.pragma "nounroll";
	mul.wide.s32 	%rd37, %r128, 8;
	add.s64 	%rd38, %rd1, %rd37;
	ld.global.f64 	%fd264, [%rd38];
	div.rn.f64 	%fd265, %fd264, %fd28;
	st.global.f64 	[%rd38], %fd265;
	add.s32 	%r128, %r128, 1;
	add.s32 	%r127, %r127, 1;
	setp.ne.s32 	%p36, %r127, 0;
	@%p36 bra 	$L__BB0_51;
$L__BB0_52:
	ret;

}
	// .globl	_Z7kernel2xxPd
.visible .entry _Z7kernel2xxPd(
	.param .u64 _Z7kernel2xxPd_param_0,
	.param .u64 _Z7kernel2xxPd_param_1,
	.param .u64 .ptr .align 1 _Z7kernel2xxPd_param_2
)
{
	.reg .pred 	%p<94>;
	.reg .b32 	%r<98>;
	.reg .b64 	%rd<207>;
	.reg .b64 	%fd<157>;
	// demoted variable
	.shared .align 8 .b8 _ZZ7kernel2xxPdE4data[256];
	ld.param.u64 	%rd55, [_Z7kernel2xxPd_param_1];
	ld.param.u64 	%rd56, [_Z7kernel2xxPd_param_2];
	cvta.to.global.u64 	%rd1, %rd56;
	mov.u32 	%r1, %ctaid.x;
	mov.u32 	%r34, %tid.x;
	cvt.u64.u32 	%rd206, %r34;
	sub.s64 	%rd57, %rd55, %rd206;
	shr.s64 	%rd58, %rd57, 63;
	shr.u64 	%rd59, %rd58, 59;
	add.s64 	%rd60, %rd57, %rd59;
	shr.u64 	%rd61, %rd60, 5;
	cvt.u32.u64 	%r35, %rd61;
	setp.eq.s32 	%p2, %r35, -1;
	@%p2 bra 	$L__BB1_91;
	cvt.u32.u64 	%r37, %rd206;
	min.s64 	%rd3, %rd55, 32;
	setp.eq.s32 	%p3, %r37, 0;
	mov.b32 	%r88, 1;
	@%p3 bra 	$L__BB1_11;
	setp.lt.u32 	%p4, %r37, 3;
	mov.b32 	%r88, 2;
	@%p4 bra 	$L__BB1_11;
	setp.lt.u32 	%p5, %r37, 7;
	mov.b32 	%r88, 3;
	@%p5 bra 	$L__BB1_11;
	setp.lt.u32 	%p6, %r37, 15;
	mov.b32 	%r88, 4;
	@%p6 bra 	$L__BB1_11;
	setp.lt.u32 	%p7, %r37, 31;
	mov.b32 	%r88, 5;
	@%p7 bra 	$L__BB1_11;
	setp.lt.u32 	%p8, %r37, 63;
	mov.b32 	%r88, 6;
	@%p8 bra 	$L__BB1_11;
	setp.lt.u32 	%p9, %r37, 127;
	mov.b32 	%r88, 7;
	@%p9 bra 	$L__BB1_11;
	setp.lt.u32 	%p10, %r37, 255;
	mov.b32 	%r88, 8;
	@%p10 bra 	$L__BB1_11;
	setp.lt.u32 	%p11, %r37, 511;
	mov.b32 	%r88, 9;
	@%p11 bra 	$L__BB1_11;
	setp.eq.s32 	%p12, %r37, 1023;
	selp.b32 	%r88, 11, 10, %p12;
$L__BB1_11:
	setp.le.s64 	%p13, %rd55, %rd206;
	mov.f64 	%fd146, 0d0000000000000000;
	@%p13 bra 	$L__BB1_23;
	cvt.u64.u32 	%rd62, %r1;
	mul.lo.s64 	%rd4, %rd55, %rd62;
	not.b64 	%rd63, %rd206;
	add.s64 	%rd64, %rd55, %rd63;
	shr.u64 	%rd65, %rd64, 5;
	add.s64 	%rd5, %rd65, 1;
	and.b64  	%rd6, %rd5, 15;
	setp.lt.u64 	%p14, %rd64, 480;
	mov.f64 	%fd146, 0d0000000000000000;
	mov.u64 	%rd193, %rd206;
	@%p14 bra 	$L__BB1_15;
	and.b64  	%rd191, %rd5, 1152921504606846960;
	add.s64 	%rd66, %rd4, %rd206;
	shl.b64 	%rd67, %rd66, 3;
	add.s64 	%rd68, %rd67, %rd1;
	add.s64 	%rd190, %rd68, 2048;
	mov.f64 	%fd146, 0d0000000000000000;
	mov.u64 	%rd193, %rd206;
$L__BB1_14:
	.pragma "nounroll";
	ld.global.f64 	%fd37, [%rd190+-2048];
	add.f64 	%fd38, %fd146, %fd37;
	ld.global.f64 	%fd39, [%rd190+-1792];
	add.f64 	%fd40, %fd38, %fd39;
	ld.global.f64 	%fd41, [%rd190+-1536];
	add.f64 	%fd42, %fd40, %fd41;
	ld.global.f64 	%fd43, [%rd190+-1280];
	add.f64 	%fd44, %fd42, %fd43;
	ld.global.f64 	%fd45, [%rd190+-1024];
	add.f64 	%fd46, %fd44, %fd45;
	ld.global.f64 	%fd47, [%rd190+-768];
	add.f64 	%fd48, %fd46, %fd47;
	ld.global.f64 	%fd49, [%rd190+-512];
	add.f64 	%fd50, %fd48, %fd49;
	ld.global.f64 	%fd51, [%rd190+-256];
	add.f64 	%fd52, %fd50, %fd51;
	ld.global.f64 	%fd53, [%rd190];
	add.f64 	%fd54, %fd52, %fd53;
	ld.global.f64 	%fd55, [%rd190+256];
	add.f64 	%fd56, %fd54, %fd55;
	ld.global.f64 	%fd57, [%rd190+512];
	add.f64 	%fd58, %fd56, %fd57;
	ld.global.f64 	%fd59, [%rd190+768];
	add.f64 	%fd60, %fd58, %fd59;
	ld.global.f64 	%fd61, [%rd190+1024];
	add.f64 	%fd62, %fd60, %fd61;
	ld.global.f64 	%fd63, [%rd190+1280];
	add.f64 	%fd64, %fd62, %fd63;
	ld.global.f64 	%fd65, [%rd190+1536];
	add.f64 	%fd66, %fd64, %fd65;
	ld.global.f64 	%fd67, [%rd190+1792];
	add.f64 	%fd146, %fd66, %fd67;
	add.s64 	%rd193, %rd193, 512;
	add.s64 	%rd191, %rd191, -16;
	add.s64 	%rd190, %rd190, 4096;
	setp.ne.s64 	%p15, %rd191, 0;
	@%p15 bra 	$L__BB1_14;
$L__BB1_15:
	setp.eq.s64 	%p16, %rd6, 0;
	@%p16 bra 	$L__BB1_23;
	and.b64  	%rd16, %rd5, 7;
	setp.lt.u64 	%p17, %rd6, 8;
	@%p17 bra 	$L__BB1_18;
	add.s64 	%rd69, %rd193, %rd4;
	shl.b64 	%rd70, %rd69, 3;
	add.s64 	%rd71, %rd1, %rd70;
	ld.global.f64 	%fd69, [%rd71];
	add.f64 	%fd70, %fd146, %fd69;
	add.s64 	%rd72, %rd193, 32;
	and.b64  	%rd73, %rd72, 4294967295;
	add.s64 	%rd74, %rd73, %rd4;
	shl.b64 	%rd75, %rd74, 3;
	add.s64 	%rd76, %rd1, %rd75;
	ld.global.f64 	%fd71, [%rd76];
	add.f64 	%fd72, %fd70, %fd71;
	add.s64 	%rd77, %rd193, 64;
	and.b64  	%rd78, %rd77, 4294967295;
	add.s64 	%rd79, %rd78, %rd4;
	shl.b64 	%rd80, %rd79, 3;
	add.s64 	%rd81, %rd1, %rd80;
	ld.global.f64 	%fd73, [%rd81];
	add.f64 	%fd74, %fd72, %fd73;
	add.s64 	%rd82, %rd193, 96;
	and.b64  	%rd83, %rd82, 4294967295;
	add.s64 	%rd84, %rd83, %rd4;
	shl.b64 	%rd85, %rd84, 3;
	add.s64 	%rd86, %rd1, %rd85;
	ld.global.f64 	%fd75, [%rd86];
	add.f64 	%fd76, %fd74, %fd75;
	add.s64 	%rd87, %rd193, 128;
	and.b64  	%rd88, %rd87, 4294967295;
	add.s64 	%rd89, %rd88, %rd4;
	shl.b64 	%rd90, %rd89, 3;
	add.s64 	%rd91, %rd1, %rd90;
	ld.global.f64 	%fd77, [%rd91];
	add.f64 	%fd78, %fd76, %fd77;
	add.s64 	%rd92, %rd193, 160;
	and.b64  	%rd93, %rd92, 4294967295;
	add.s64 	%rd94, %rd93, %rd4;
	shl.b64 	%rd95, %rd94, 3;
	add.s64 	%rd96, %rd1, %rd95;
	ld.global.f64 	%fd79, [%rd96];
	add.f64 	%fd80, %fd78, %fd79;
	add.s64 	%rd97, %rd193, 192;
	and.b64  	%rd98, %rd97, 4294967295;
	add.s64 	%rd99, %rd98, %rd4;
	shl.b64 	%rd100, %rd99, 3;
	add.s64 	%rd101, %rd1, %rd100;
	ld.global.f64 	%fd81, [%rd101];
	add.f64 	%fd82, %fd80, %fd81;
	add.s64 	%rd102, %rd193, 224;
	and.b64  	%rd103, %rd102, 4294967295;
	add.s64 	%rd104, %rd103, %rd4;
	shl.b64 	%rd105, %rd104, 3;
	add.s64 	%rd106, %rd1, %rd105;
	ld.global.f64 	%fd83, [%rd106];
	add.f64 	%fd146, %fd82, %fd83;
	add.s64 	%rd107, %rd193, 256;
	and.b64  	%rd193, %rd107, 4294967295;
$L__BB1_18:
	setp.eq.s64 	%p18, %rd16, 0;
	@%p18 bra 	$L__BB1_23;
	and.b64  	%rd196, %rd5, 3;
	setp.lt.u64 	%p19, %rd16, 4;
	@%p19 bra 	$L__BB1_21;
	add.s64 	%rd108, %rd193, %rd4;
	shl.b64 	%rd109, %rd108, 3;
	add.s64 	%rd110, %rd1, %rd109;
	ld.global.f64 	%fd85, [%rd110];
	add.f64 	%fd86, %fd146, %fd85;
	add.s64 	%rd111, %rd193, 32;
	and.b64  	%rd112, %rd111, 4294967295;
	add.s64 	%rd113, %rd112, %rd4;
	shl.b64 	%rd114, %rd113, 3;
	add.s64 	%rd115, %rd1, %rd114;
	ld.global.f64 	%fd87, [%rd115];
	add.f64 	%fd88, %fd86, %fd87;
	add.s64 	%rd116, %rd193, 64;
	and.b64  	%rd117, %rd116, 4294967295;
	add.s64 	%rd118, %rd117, %rd4;
	shl.b64 	%rd119, %rd118, 3;
	add.s64 	%rd120, %rd1, %rd119;
	ld.global.f64 	%fd89, [%rd120];
	add.f64 	%fd90, %fd88, %fd89;
	add.s64 	%rd121, %rd193, 96;
	and.b64  	%rd122, %rd121, 4294967295;
	add.s64 	%rd123, %rd122, %rd4;
	shl.b64 	%rd124, %rd123, 3;
	add.s64 	%rd125, %rd1, %rd124;
	ld.global.f64 	%fd91, [%rd125];
	add.f64 	%fd146, %fd90, %fd91;
	add.s64 	%rd126, %rd193, 128;
	and.b64  	%rd193, %rd126, 4294967295;
$L__BB1_21:
	setp.eq.s64 	%p20, %rd196, 0;
	@%p20 bra 	$L__BB1_23;
$L__BB1_22:
	.pragma "nounroll";
	add.s64 	%rd127, %rd193, %rd4;
	shl.b64 	%rd128, %rd127, 3;
	add.s64 	%rd129, %rd1, %rd128;
	ld.global.f64 	%fd92, [%rd129];
	add.f64 	%fd146, %fd146, %fd92;
	add.s64 	%rd130, %rd193, 32;
	and.b64  	%rd193, %rd130, 4294967295;
	add.s64 	%rd196, %rd196, -1;
	setp.ne.s64 	%p21, %rd196, 0;
	@%p21 bra 	$L__BB1_22;
$L__BB1_23:
	shl.b32 	%r57, %r37, 3;
	mov.u32 	%r58, _ZZ7kernel2xxPdE4data;
	add.s32 	%r4, %r58, %r57;
	st.shared.f64 	[%r4], %fd146;
	shl.b32 	%r59, %r37, 1;
	add.s32 	%r5, %r59, 2;
	add.s32 	%r6, %r59, 3;
	cvt.u32.u64 	%r7, %rd3;
	setp.lt.s32 	%p23, %r7, 1;
	mov.b32 	%r89, 0;
	mov.pred 	%p22, 0;
	mov.pred 	%p93, %p22;
	@%p23 bra 	$L__BB1_45;
	setp.eq.s32 	%p25, %r7, 1;
	mov.b32 	%r89, 1;
	@%p25 bra 	$L__BB1_45;
	setp.lt.u32 	%p27, %r7, 4;
	mov.b32 	%r89, 2;
	mov.pred 	%p93, -1;
	@%p27 bra 	$L__BB1_45;
	setp.lt.u32 	%p29, %r7, 8;
	mov.b32 	%r89, 3;
	@%p29 bra 	$L__BB1_45;
	setp.lt.u32 	%p31, %r7, 16;
	mov.b32 	%r89, 4;
	@%p31 bra 	$L__BB1_45;
	setp.lt.u32 	%p33, %r7, 32;
	mov.b32 	%r89, 5;
	@%p33 bra 	$L__BB1_45;
	setp.lt.u32 	%p35, %r7, 64;
	mov.b32 	%r89, 6;
	@%p35 bra 	$L__BB1_45;
	setp.lt.u32 	%p37, %r7, 128;
	mov.b32 	%r89, 7;
	@%p37 bra 	$L__BB1_45;
	setp.lt.u32 	%p39, %r7, 256;
	mov.b32 	%r89, 8;
	@%p39 bra 	$L__BB1_45;
	setp.lt.u32 	%p41, %r7, 512;
	mov.b32 	%r89, 9;
	@%p41 bra 	$L__BB1_45;
	setp.lt.u32 	%p43, %r7, 1024;
	mov.b32 	%r89, 10;
	@%p43 bra 	$L__BB1_45;
	setp.lt.u32 	%p45, %r7, 2048;
	mov.b32 	%r89, 11;
	@%p45 bra 	$L__BB1_45;
	setp.lt.u32 	%p47, %r7, 4096;
	mov.b32 	%r89, 12;
	@%p47 bra 	$L__BB1_45;
	setp.lt.u32 	%p49, %r7, 8192;
	mov.b32 	%r89, 13;
	@%p49 bra 	$L__BB1_45;
	setp.lt.u32 	%p51, %r7, 16384;
	mov.b32 	%r89, 14;
	@%p51 bra 	$L__BB1_45;
	setp.lt.u32 	%p53, %r7, 32768;
	mov.b32 	%r89, 15;
	@%p53 bra 	$L__BB1_45;
	setp.lt.u32 	%p55, %r7, 65536;
	mov.b32 	%r89, 16;
	@%p55 bra 	$L__BB1_45;
	setp.lt.u32 	%p57, %r7, 131072;
	mov.b32 	%r89, 17;
	@%p57 bra 	$L__BB1_45;
	setp.lt.u32 	%p59, %r7, 262144;
	mov.b32 	%r89, 18;
	@%p59 bra 	$L__BB1_45;
	setp.lt.u32 	%p61, %r7, 524288;
	mov.b32 	%r89, 19;
	@%p61 bra 	$L__BB1_45;
	setp.lt.u32 	%p63, %r7, 1048576;
	mov.b32 	%r89, 20;
	@%p63 bra 	$L__BB1_45;
	mov.u64 	%rd131, $str;
	cvta.global.u64 	%rd132, %rd131;
	mov.u64 	%rd133, $str$1;
	cvta.global.u64 	%rd134, %rd133;
	mov.u64 	%rd135, __unnamed_1;
	cvta.global.u64 	%rd136, %rd135;
	{ // callseq 0, 0
	.param .b64 param0;
	st.param.b64 	[param0], %rd132;
	.param .b64 param1;
	st.param.b64 	[param1], %rd134;
	.param .b32 param2;
	st.param.b32 	[param2], 88;
	.param .b64 param3;
	st.param.b64 	[param3], %rd136;
	.param .b64 param4;
	st.param.b64 	[param4], 1;
	call.uni 
	__assertfail, 
	(
	param0, 
	param1, 
	param2, 
	param3, 
	param4
	);
	} // callseq 0
	mov.b32 	%r89, -1;
	mov.pred 	%p93, %p22;
$L__BB1_45:
	add.s32 	%r9, %r4, %r57;
	not.pred 	%p65, %p93;
	@%p65 bra 	$L__BB1_61;
	cvt.u64.u32 	%rd26, %r5;
	cvt.u64.u32 	%rd27, %r6;
	add.s32 	%r91, %r89, -1;
	sub.s32 	%r90, %r89, %r88;
$L__BB1_47:
	bar.sync 	0;
	setp.ne.s32 	%p66, %r90, 1;
	@%p66 bra 	$L__BB1_53;
	setp.lt.s64 	%p67, %rd3, %rd26;
	mov.f64 	%fd147, 0d0000000000000000;
	@%p67 bra 	$L__BB1_50;
	ld.shared.f64 	%fd94, [%r9+8];
	add.f64 	%fd147, %fd94, 0d0000000000000000;
$L__BB1_50:
	setp.lt.s64 	%p68, %rd3, %rd27;
	mov.f64 	%fd148, 0d0000000000000000;
	@%p68 bra 	$L__BB1_52;
	ld.shared.f64 	%fd148, [%r9+16];
$L__BB1_52:
	add.f64 	%fd96, %fd147, %fd148;
	ld.shared.f64 	%fd97, [%r4];
	add.f64 	%fd98, %fd97, %fd96;
	st.shared.f64 	[%r4], %fd98;
$L__BB1_53:
	bar.sync 	0;
	add.s32 	%r16, %r91, -1;
	add.s32 	%r83, %r91, 1;
	add.s32 	%r90, %r90, -1;
	setp.gt.s32 	%p69, %r83, 2;
	mov.u32 	%r91, %r16;
	@%p69 bra 	$L__BB1_47;
	neg.s32 	%r93, %r89;
	neg.s32 	%r92, %r88;
$L__BB1_55:
	bar.sync 	0;
	add.s32 	%r92, %r92, 1;
	setp.ne.s32 	%p70, %r92, 0;
	@%p70 bra 	$L__BB1_60;
	setp.lt.s64 	%p71, %rd3, %rd26;
	@%p71 bra 	$L__BB1_58;
	ld.shared.f64 	%fd99, [%r4];
	st.shared.f64 	[%r9+8], %fd99;
$L__BB1_58:
	setp.lt.s64 	%p72, %rd3, %rd27;
	@%p72 bra 	$L__BB1_60;
	ld.shared.f64 	%fd100, [%r4];
	st.shared.f64 	[%r9+16], %fd100;
$L__BB1_60:
	bar.sync 	0;
	add.s32 	%r93, %r93, 1;
	setp.ne.s32 	%p73, %r93, -1;
	@%p73 bra 	$L__BB1_55;
$L__BB1_61:
	setp.le.s64 	%p74, %rd55, %rd206;
	ld.shared.f64 	%fd102, [%r4];
	cvt.rn.f64.s64 	%fd103, %rd55;
	div.rn.f64 	%fd18, %fd102, %fd103;
	mov.f64 	%fd153, 0d0000000000000000;
	@%p74 bra 	$L__BB1_67;
	cvt.u64.u32 	%rd137, %r1;
	mul.lo.s64 	%rd28, %rd55, %rd137;
	not.b64 	%rd138, %rd206;
	add.s64 	%rd29, %rd55, %rd138;
	and.b64  	%rd139, %rd29, 96;
	setp.eq.s64 	%p75, %rd139, 96;
	mov.f64 	%fd153, 0d0000000000000000;
	mov.u64 	%rd201, %rd206;
	@%p75 bra 	$L__BB1_65;
	add.s64 	%rd140, %rd28, %rd206;
	shl.b64 	%rd141, %rd140, 3;
	add.s64 	%rd199, %rd1, %rd141;
	shr.u64 	%rd142, %rd29, 5;
	add.s64 	%rd143, %rd142, 1;
	and.b64  	%rd198, %rd143, 3;
	mov.f64 	%fd153, 0d0000000000000000;
	mov.u64 	%rd201, %rd206;
$L__BB1_64:
	.pragma "nounroll";
	ld.global.f64 	%fd107, [%rd199];
	sub.f64 	%fd108, %fd107, %fd18;
	st.global.f64 	[%rd199], %fd108;
	fma.rn.f64 	%fd153, %fd108, %fd108, %fd153;
	add.s64 	%rd201, %rd201, 32;
	add.s64 	%rd199, %rd199, 256;
	add.s64 	%rd198, %rd198, -1;
	setp.ne.s64 	%p76, %rd198, 0;
	@%p76 bra 	$L__BB1_64;
$L__BB1_65:
	setp.lt.u64 	%p77, %rd29, 96;
	@%p77 bra 	$L__BB1_67;
$L__BB1_66:
	add.s64 	%rd144, %rd201, %rd28;
	shl.b64 	%rd145, %rd144, 3;
	add.s64 	%rd146, %rd1, %rd145;
	ld.global.f64 	%fd109, [%rd146];
	sub.f64 	%fd110, %fd109, %fd18;
	st.global.f64 	[%rd146], %fd110;
	fma.rn.f64 	%fd111, %fd110, %fd110, %fd153;
	add.s64 	%rd147, %rd201, 32;
	and.b64  	%rd148, %rd147, 4294967295;
	add.s64 	%rd149, %rd148, %rd28;
	shl.b64 	%rd150, %rd149, 3;
	add.s64 	%rd151, %rd1, %rd150;
	ld.global.f64 	%fd112, [%rd151];
	sub.f64 	%fd113, %fd112, %fd18;
	st.global.f64 	[%rd151], %fd113;
	fma.rn.f64 	%fd114, %fd113, %fd113, %fd111;
	add.s64 	%rd152, %rd201, 64;
	and.b64  	%rd153, %rd152, 4294967295;
	add.s64 	%rd154, %rd153, %rd28;
	shl.b64 	%rd155, %rd154, 3;
	add.s64 	%rd156, %rd1, %rd155;
	ld.global.f64 	%fd115, [%rd156];
	sub.f64 	%fd116, %fd115, %fd18;
	st.global.f64 	[%rd156], %fd116;
	fma.rn.f64 	%fd117, %fd116, %fd116, %fd114;
	add.s64 	%rd157, %rd201, 96;
	and.b64  	%rd158, %rd157, 4294967295;
	add.s64 	%rd159, %rd158, %rd28;
	shl.b64 	%rd160, %rd159, 3;
	add.s64 	%rd161, %rd1, %rd160;
	ld.global.f64 	%fd118, [%rd161];
	sub.f64 	%fd119, %fd118, %fd18;
	st.global.f64 	[%rd161], %fd119;
	fma.rn.f64 	%fd153, %fd119, %fd119, %fd117;
	add.s64 	%rd162, %rd201, 128;
	and.b64  	%rd201, %rd162, 4294967295;
	setp.gt.u64 	%p78, %rd55, %rd201;
	@%p78 bra 	$L__BB1_66;
$L__BB1_67:
	st.shared.f64 	[%r4], %fd153;
	@%p65 bra 	$L__BB1_84;
	cvt.u32.u64 	%r84, %rd206;
	shl.b32 	%r85, %r84, 1;
	add.s32 	%r86, %r85, 2;
	cvt.u64.u32 	%rd41, %r86;
	cvt.u64.u32 	%rd42, %r6;
	add.s32 	%r95, %r89, -1;
	sub.s32 	%r94, %r89, %r88;
$L__BB1_69:
	bar.sync 	0;
	setp.ne.s32 	%p80, %r94, 1;
	@%p80 bra 	$L__BB1_75;
	setp.lt.s64 	%p81, %rd3, %rd41;
	mov.f64 	%fd154, 0d0000000000000000;
	@%p81 bra 	$L__BB1_72;
	ld.shared.f64 	%fd121, [%r9+8];
	add.f64 	%fd154, %fd121, 0d0000000000000000;
$L__BB1_72:
	setp.lt.s64 	%p82, %rd3, %rd42;
	mov.f64 	%fd155, 0d0000000000000000;
	@%p82 bra 	$L__BB1_74;
	ld.shared.f64 	%fd155, [%r9+16];
$L__BB1_74:
	add.f64 	%fd123, %fd154, %fd155;
	ld.shared.f64 	%fd124, [%r4];
	add.f64 	%fd125, %fd124, %fd123;
	st.shared.f64 	[%r4], %fd125;
$L__BB1_75:
	bar.sync 	0;
	add.s32 	%r28, %r95, -1;
	add.s32 	%r87, %r95, 1;
	add.s32 	%r94, %r94, -1;
	setp.gt.s32 	%p83, %r87, 2;
	mov.u32 	%r95, %r28;
	@%p83 bra 	$L__BB1_69;
	neg.s32 	%r97, %r89;
	neg.s32 	%r96, %r88;
$L__BB1_77:
	bar.sync 	0;
	add.s32 	%r96, %r96, 1;
	setp.ne.s32 	%p84, %r96, 0;
	@%p84 bra 	$L__BB1_82;
	setp.lt.s64 	%p85, %rd3, %rd41;
	@%p85 bra 	$L__BB1_80;
	ld.shared.f64 	%fd126, [%r4];
	st.shared.f64 	[%r9+8], %fd126;
$L__BB1_80:
	setp.lt.s64 	%p86, %rd3, %rd42;
	@%p86 bra 	$L__BB1_82;
	ld.shared.f64 	%fd127, [%r4];
	st.shared.f64 	[%r9+16], %fd127;
$L__BB1_82:
	bar.sync 	0;
	add.s32 	%r97, %r97, 1;
	setp.ne.s32 	%p87, %r97, -1;
	@%p87 bra 	$L__BB1_77;
	ld.shared.f64 	%fd153, [%r4];
$L__BB1_84:
	setp.le.s64 	%p88, %rd55, %rd206;
	sqrt.rn.f64 	%fd32, %fd153;
	@%p88 bra 	$L__BB1_90;
	cvt.u64.u32 	%rd163, %r1;
	mul.lo.s64 	%rd43, %rd55, %rd163;
	not.b64 	%rd164, %rd206;
	add.s64 	%rd44, %rd55, %rd164;
	shr.u64 	%rd165, %rd44, 5;
	add.s64 	%rd166, %rd165, 1;
	and.b64  	%rd203, %rd166, 3;
	and.b64  	%rd167, %rd44, 96;
	setp.eq.s64 	%p89, %rd167, 96;
	@%p89 bra 	$L__BB1_88;
	add.s64 	%rd168, %rd43, %rd206;
	shl.b64 	%rd169, %rd168, 3;
	add.s64 	%rd204, %rd1, %rd169;
	shl.b64 	%rd170, %rd203, 5;
	add.s64 	%rd206, %rd170, %rd206;
$L__BB1_87:
	.pragma "nounroll";
	ld.global.f64 	%fd128, [%rd204];
	div.rn.f64 	%fd129, %fd128, %fd32;
	st.global.f64 	[%rd204], %fd129;
	add.s64 	%rd204, %rd204, 256;
	add.s64 	%rd203, %rd203, -1;
	setp.ne.s64 	%p90, %rd203, 0;
	@%p90 bra 	$L__BB1_87;
$L__BB1_88:
	setp.lt.u64 	%p91, %rd44, 96;
	@%p91 bra 	$L__BB1_90;
$L__BB1_89:
	add.s64 	%rd171, %rd206, %rd43;
	shl.b64 	%rd172, %rd171, 3;
	add.s64 	%rd173, %rd1, %rd172;
	ld.global.f64 	%fd130, [%rd173];
	div.rn.f64 	%fd131, %fd130, %fd32;
	st.global.f64 	[%rd173], %fd131;
	add.s64 	%rd174, %rd206, 32;
	and.b64  	%rd175, %rd174, 4294967295;
	add.s64 	%rd176, %rd175, %rd43;
	shl.b64 	%rd177, %rd176, 3;
	add.s64 	%rd178, %rd1, %rd177;
	ld.global.f64 	%fd132, [%rd178];
	div.rn.f64 	%fd133, %fd132, %fd32;
	st.global.f64 	[%rd178], %fd133;
	add.s64 	%rd179, %rd206, 64;
	and.b64  	%rd180, %rd179, 4294967295;
	add.s64 	%rd181, %rd180, %rd43;
	shl.b64 	%rd182, %rd181, 3;
	add.s64 	%rd183, %rd1, %rd182;
	ld.global.f64 	%fd134, [%rd183];
	div.rn.f64 	%fd135, %fd134, %fd32;
	st.global.f64 	[%rd183], %fd135;
	add.s64 	%rd184, %rd206, 96;
	and.b64  	%rd185, %rd184, 4294967295;
	add.s64 	%rd186, %rd185, %rd43;
	shl.b64 	%rd187, %rd186, 3;
	add.s64 	%rd188, %rd1, %rd187;
	ld.global.f64 	%fd136, [%rd188];
	div.rn.f64 	%fd137, %fd136, %fd32;
	st.global.f64 	[%rd188], %fd137;
	add.s64 	%rd189, %rd206, 128;
	and.b64  	%rd206, %rd189, 4294967295;
	setp.gt.u64 	%p92, %rd55, %rd206;
	@%p92 bra 	$L__BB1_89;
$L__BB1_90:
	{ // callseq 1, 0
	.param .b64 param0;
	st.param.b64 	[param0], 0;
	call.uni 
	free, 
	(
	param0
	);
	} // callseq 1
$L__BB1_91:
	ret;

}
	// .globl	_Z11dot_productxxxxPdS_
.visible .entry _Z11dot_productxxxxPdS_(
	.param .u64 _Z11dot_productxxxxPdS__param_0,
	.param .u64 _Z11dot_productxxxxPdS__param_1,
	.param .u64 _Z11dot_productxxxxPdS__param_2,
	.param .u64 _Z11dot_productxxxxPdS__param_3,
	.param .u64 .ptr .align 1 _Z11dot_productxxxxPdS__param_4,
	.param .u64 .ptr .align 1 _Z11dot_productxxxxPdS__param_5
)
{
	.reg .pred 	%p<76>;
	.reg .b32 	%r<57>;
	.reg .b64 	%rd<134>;
	.reg .b64 	%fd<81>;
	// demoted variable
	.shared .align 8 .b8 _ZZ11dot_productxxxxPdS_E4data[256];
	ld.param.u64 	%rd29, [_Z11dot_productxxxxPdS__param_0];
	ld.param.u64 	%rd30, [_Z11dot_productxxxxPdS__param_1];
	ld.param.u64 	%rd31, [_Z11dot_productxxxxPdS__param_2];
	ld.param.u64 	%rd32, [_Z11dot_productxxxxPdS__param_3];
	ld.param.u64 	%rd34, [_Z11dot_productxxxxPdS__param_5];
	cvta.to.global.u64 	%rd1, %rd34;
	max.s64 	%rd35, %rd29, %rd30;
	setp.ge.s64 	%p2, %rd35, %rd31;
	@%p2 bra 	$L__BB2_60;
	setp.ne.s64 	%p3, %rd29, %rd30;
	mov.u32 	%r1, %tid.x;
	setp.ne.s32 	%p4, %r1, 0;
	or.pred  	%p5, %p4, %p3;
	@%p5 bra 	$L__BB2_3;
	mad.lo.s64 	%rd119, %rd31, %rd29, %rd29;
	shl.b64 	%rd120, %rd119, 3;
	add.s64 	%rd121, %rd1, %rd120;
	mov.b64 	%rd122, 4607182418800017408;
	st.global.u64 	[%rd121], %rd122;
	bra.uni 	$L__BB2_60;
$L__BB2_3:
	setp.ge.s64 	%p6, %rd29, %rd30;
	@%p6 bra 	$L__BB2_60;
	cvt.u64.u32 	%rd131, %r1;
	sub.s64 	%rd36, %rd32, %rd131;
	shr.s64 	%rd37, %rd36, 63;
	shr.u64 	%rd38, %rd37, 59;
	add.s64 	%rd39, %rd36, %rd38;
	shr.u64 	%rd40, %rd39, 5;
	cvt.u32.u64 	%r14, %rd40;
	setp.eq.s32 	%p7, %r14, -1;
	@%p7 bra 	$L__BB2_60;
	setp.eq.s32 	%p8, %r1, 0;
	min.s64 	%rd3, %rd32, 32;
	mov.b32 	%r53, 1;
	@%p8 bra 	$L__BB2_15;
	setp.lt.u32 	%p9, %r1, 3;
	mov.b32 	%r53, 2;
	@%p9 bra 	$L__BB2_15;
	setp.lt.u32 	%p10, %r1, 7;
	mov.b32 	%r53, 3;
	@%p10 bra 	$L__BB2_15;
	setp.lt.u32 	%p11, %r1, 15;
	mov.b32 	%r53, 4;
	@%p11 bra 	$L__BB2_15;
	setp.lt.u32 	%p12, %r1, 31;
	mov.b32 	%r53, 5;
	@%p12 bra 	$L__BB2_15;
	setp.lt.u32 	%p13, %r1, 63;
	mov.b32 	%r53, 6;
	@%p13 bra 	$L__BB2_15;
	setp.lt.u32 	%p14, %r1, 127;
	mov.b32 	%r53, 7;
	@%p14 bra 	$L__BB2_15;
	setp.lt.u32 	%p15, %r1, 255;
	mov.b32 	%r53, 8;
	@%p15 bra 	$L__BB2_15;
	setp.lt.u32 	%p16, %r1, 511;
	mov.b32 	%r53, 9;
	@%p16 bra 	$L__BB2_15;
	setp.eq.s32 	%p17, %r1, 1023;
	selp.b32 	%r53, 11, 10, %p17;
$L__BB2_15:
	setp.le.s64 	%p18, %rd32, %rd131;
	mov.f64 	%fd78, 0d0000000000000000;
	@%p18 bra 	$L__BB2_27;
	mul.lo.s64 	%rd4, %rd32, %rd29;
	mul.lo.s64 	%rd5, %rd32, %rd30;
	not.b64 	%rd41, %rd131;
	add.s64 	%rd6, %rd32, %rd41;
	shr.u64 	%rd42, %rd6, 5;
	add.s64 	%rd7, %rd42, 1;
	setp.lt.u64 	%p19, %rd6, 224;
	mov.f64 	%fd78, 0d0000000000000000;
	@%p19 bra 	$L__BB2_19;
	ld.param.u64 	%rd123, [_Z11dot_productxxxxPdS__param_4];
	and.b64  	%rd129, %rd7, 1152921504606846968;
	add.s64 	%rd43, %rd5, %rd131;
	shl.b64 	%rd44, %rd43, 3;
	cvta.to.global.u64 	%rd45, %rd123;
	add.s64 	%rd46, %rd44, %rd45;
	add.s64 	%rd128, %rd46, 1024;
	add.s64 	%rd47, %rd4, %rd131;
	shl.b64 	%rd48, %rd47, 3;
	add.s64 	%rd49, %rd48, %rd45;
	add.s64 	%rd127, %rd49, 1024;
	mov.f64 	%fd78, 0d0000000000000000;
$L__BB2_18:
	.pragma "nounroll";
	ld.global.f64 	%fd21, [%rd127+-1024];
	ld.global.f64 	%fd22, [%rd128+-1024];
	fma.rn.f64 	%fd23, %fd21, %fd22, %fd78;
	ld.global.f64 	%fd24, [%rd127+-768];
	ld.global.f64 	%fd25, [%rd128+-768];
	fma.rn.f64 	%fd26, %fd24, %fd25, %fd23;
	ld.global.f64 	%fd27, [%rd127+-512];
	ld.global.f64 	%fd28, [%rd128+-512];
	fma.rn.f64 	%fd29, %fd27, %fd28, %fd26;
	ld.global.f64 	%fd30, [%rd127+-256];
	ld.global.f64 	%fd31, [%rd128+-256];
	fma.rn.f64 	%fd32, %fd30, %fd31, %fd29;
	ld.global.f64 	%fd33, [%rd127];
	ld.global.f64 	%fd34, [%rd128];
	fma.rn.f64 	%fd35, %fd33, %fd34, %fd32;
	ld.global.f64 	%fd36, [%rd127+256];
	ld.global.f64 	%fd37, [%rd128+256];
	fma.rn.f64 	%fd38, %fd36, %fd37, %fd35;
	ld.global.f64 	%fd39, [%rd127+512];
	ld.global.f64 	%fd40, [%rd128+512];
	fma.rn.f64 	%fd41, %fd39, %fd40, %fd38;
	ld.global.f64 	%fd42, [%rd127+768];
	ld.global.f64 	%fd43, [%rd128+768];
	fma.rn.f64 	%fd78, %fd42, %fd43, %fd41;
	add.s64 	%rd131, %rd131, 256;
	add.s64 	%rd129, %rd129, -8;
	add.s64 	%rd128, %rd128, 2048;
	add.s64 	%rd127, %rd127, 2048;
	setp.ne.s64 	%p20, %rd129, 0;
	@%p20 bra 	$L__BB2_18;
$L__BB2_19:
	shr.u64 	%rd50, %rd6, 5;
	add.s64 	%rd20, %rd50, 1;
	and.b64  	%rd21, %rd20, 7;
	setp.eq.s64 	%p21, %rd21, 0;
	@%p21 bra 	$L__BB2_27;
	setp.lt.u64 	%p22, %rd21, 4;
	@%p22 bra 	$L__BB2_22;
	ld.param.u64 	%rd124, [_Z11dot_productxxxxPdS__param_4];
	add.s64 	%rd51, %rd131, %rd4;
	cvta.to.global.u64 	%rd52, %rd124;
	shl.b64 	%rd53, %rd51, 3;
	add.s64 	%rd54, %rd52, %rd53;
	ld.global.f64 	%fd45, [%rd54];
	add.s64 	%rd55, %rd131, %rd5;
	shl.b64 	%rd56, %rd55, 3;
	add.s64 	%rd57, %rd52, %rd56;
	ld.global.f64 	%fd46, [%rd57];
	fma.rn.f64 	%fd47, %fd45, %fd46, %fd78;
	add.s64 	%rd58, %rd131, 32;
	and.b64  	%rd59, %rd58, 4294967295;
	add.s64 	%rd60, %rd59, %rd4;
	shl.b64 	%rd61, %rd60, 3;
	add.s64 	%rd62, %rd52, %rd61;
	ld.global.f64 	%fd48, [%rd62];
	add.s64 	%rd63, %rd59, %rd5;
	shl.b64 	%rd64, %rd63, 3;
	add.s64 	%rd65, %rd52, %rd64;
	ld.global.f64 	%fd49, [%rd65];
	fma.rn.f64 	%fd50, %fd48, %fd49, %fd47;
	add.s64 	%rd66, %rd131, 64;
	and.b64  	%rd67, %rd66, 4294967295;
	add.s64 	%rd68, %rd67, %rd4;
	shl.b64 	%rd69, %rd68, 3;
	add.s64 	%rd70, %rd52, %rd69;
	ld.global.f64 	%fd51, [%rd70];
	add.s64 	%rd71, %rd67, %rd5;
	shl.b64 	%rd72, %rd71, 3;
	add.s64 	%rd73, %rd52, %rd72;
	ld.global.f64 	%fd52, [%rd73];
	fma.rn.f64 	%fd53, %fd51, %fd52, %fd50;
	add.s64 	%rd74, %rd131, 96;
	and.b64  	%rd75, %rd74, 4294967295;
	add.s64 	%rd76, %rd75, %rd4;
	shl.b64 	%rd77, %rd76, 3;
	add.s64 	%rd78, %rd52, %rd77;
	ld.global.f64 	%fd54, [%rd78];
	add.s64 	%rd79, %rd75, %rd5;
	shl.b64 	%rd80, %rd79, 3;
	add.s64 	%rd81, %rd52, %rd80;
	ld.global.f64 	%fd55, [%rd81];
	fma.rn.f64 	%fd78, %fd54, %fd55, %fd53;
	add.s64 	%rd82, %rd131, 128;
	and.b64  	%rd131, %rd82, 4294967295;
$L__BB2_22:
	ld.param.u64 	%rd125, [_Z11dot_productxxxxPdS__param_4];
	cvta.to.global.u64 	%rd24, %rd125;
	and.b64  	%rd83, %rd20, 3;
	setp.eq.s64 	%p23, %rd83, 0;
	@%p23 bra 	$L__BB2_27;
	setp.eq.s64 	%p24, %rd83, 1;
	@%p24 bra 	$L__BB2_25;
	add.s64 	%rd84, %rd131, %rd4;
	shl.b64 	%rd85, %rd84, 3;
	add.s64 	%rd86, %rd24, %rd85;
	ld.global.f64 	%fd57, [%rd86];
	add.s64 	%rd87, %rd131, %rd5;
	shl.b64 	%rd88, %rd87, 3;
	add.s64 	%rd89, %rd24, %rd88;
	ld.global.f64 	%fd58, [%rd89];
	fma.rn.f64 	%fd59, %fd57, %fd58, %fd78;
	add.s64 	%rd90, %rd131, 32;
	and.b64  	%rd91, %rd90, 4294967295;
	add.s64 	%rd92, %rd91, %rd4;
	shl.b64 	%rd93, %rd92, 3;
	add.s64 	%rd94, %rd24, %rd93;
	ld.global.f64 	%fd60, [%rd94];
	add.s64 	%rd95, %rd91, %rd5;
	shl.b64 	%rd96, %rd95, 3;
	add.s64 	%rd97, %rd24, %rd96;
	ld.global.f64 	%fd61, [%rd97];
	fma.rn.f64 	%fd78, %fd60, %fd61, %fd59;
	add.s64 	%rd98, %rd131, 64;
	and.b64  	%rd131, %rd98, 4294967295;
$L__BB2_25:
	and.b64  	%rd99, %rd6, 32;
	setp.ne.s64 	%p25, %rd99, 0;
	@%p25 bra 	$L__BB2_27;
	add.s64 	%rd100, %rd131, %rd4;
	shl.b64 	%rd101, %rd100, 3;
	add.s64 	%rd102, %rd24, %rd101;
	ld.global.f64 	%fd62, [%rd102];
	add.s64 	%rd103, %rd131, %rd5;
	shl.b64 	%rd104, %rd103, 3;
	add.s64 	%rd105, %rd24, %rd104;
	ld.global.f64 	%fd63, [%rd105];
	fma.rn.f64 	%fd78, %fd62, %fd63, %fd78;
$L__BB2_27:
	shl.b32 	%r25, %r1, 3;
	mov.u32 	%r26, _ZZ11dot_productxxxxPdS_E4data;
	add.s32 	%r4, %r26, %r25;
	st.shared.f64 	[%r4], %fd78;
	cvt.u32.u64 	%r5, %rd3;
	setp.lt.s32 	%p27, %r5, 1;
	mov.b32 	%r54, 0;
	mov.pred 	%p26, 0;
	mov.pred 	%p75, %p26;
	@%p27 bra 	$L__BB2_49;
	setp.eq.s32 	%p29, %r5, 1;
	mov.b32 	%r54, 1;
	@%p29 bra 	$L__BB2_49;
	setp.lt.u32 	%p31, %r5, 4;
	mov.b32 	%r54, 2;
	mov.pred 	%p75, -1;
	@%p31 bra 	$L__BB2_49;
	setp.lt.u32 	%p33, %r5, 8;
	mov.b32 	%r54, 3;
	@%p33 bra 	$L__BB2_49;
	setp.lt.u32 	%p35, %r5, 16;
	mov.b32 	%r54, 4;
	@%p35 bra 	$L__BB2_49;
	setp.lt.u32 	%p37, %r5, 32;
	mov.b32 	%r54, 5;
	@%p37 bra 	$L__BB2_49;
	setp.lt.u32 	%p39, %r5, 64;
	mov.b32 	%r54, 6;
	@%p39 bra 	$L__BB2_49;
	setp.lt.u32 	%p41, %r5, 128;
	mov.b32 	%r54, 7;
	@%p41 bra 	$L__BB2_49;
	setp.lt.u32 	%p43, %r5, 256;
	mov.b32 	%r54, 8;
	@%p43 bra 	$L__BB2_49;
	setp.lt.u32 	%p45, %r5, 512;
	mov.b32 	%r54, 9;
	@%p45 bra 	$L__BB2_49;
	setp.lt.u32 	%p47, %r5, 1024;
	mov.b32 	%r54, 10;
	@%p47 bra 	$L__BB2_49;
	setp.lt.u32 	%p49, %r5, 2048;
	mov.b32 	%r54, 11;
	@%p49 bra 	$L__BB2_49;
	setp.lt.u32 	%p51, %r5, 4096;
	mov.b32 	%r54, 12;
	@%p51 bra 	$L__BB2_49;
	setp.lt.u32 	%p53, %r5, 8192;
	mov.b32 	%r54, 13;
	@%p53 bra 	$L__BB2_49;
	setp.lt.u32 	%p55, %r5, 16384;
	mov.b32 	%r54, 14;
	@%p55 bra 	$L__BB2_49;
	setp.lt.u32 	%p57, %r5, 32768;
	mov.b32 	%r54, 15;
	@%p57 bra 	$L__BB2_49;
	setp.lt.u32 	%p59, %r5, 65536;
	mov.b32 	%r54, 16;
	@%p59 bra 	$L__BB2_49;
	setp.lt.u32 	%p61, %r5, 131072;
	mov.b32 	%r54, 17;
	@%p61 bra 	$L__BB2_49;
	setp.lt.u32 	%p63, %r5, 262144;
	mov.b32 	%r54, 18;
	@%p63 bra 	$L__BB2_49;
	setp.lt.u32 	%p65, %r5, 524288;
	mov.b32 	%r54, 19;
	@%p65 bra 	$L__BB2_49;
	setp.lt.u32 	%p67, %r5, 1048576;
	mov.b32 	%r54, 20;
	@%p67 bra 	$L__BB2_49;
	mov.u64 	%rd106, $str;
	cvta.global.u64 	%rd107, %rd106;
	mov.u64 	%rd108, $str$1;
	cvta.global.u64 	%rd109, %rd108;
	mov.u64 	%rd110, __unnamed_1;
	cvta.global.u64 	%rd111, %rd110;
	{ // callseq 2, 0
	.param .b64 param0;
	st.param.b64 	[param0], %rd107;
	.param .b64 param1;
	st.param.b64 	[param1], %rd109;
	.param .b32 param2;
	st.param.b32 	[param2], 88;
	.param .b64 param3;
	st.param.b64 	[param3], %rd111;
	.param .b64 param4;
	st.param.b64 	[param4], 1;
	call.uni 
	__assertfail, 
	(
	param0, 
	param1, 
	param2, 
	param3, 
	param4
	);
	} // callseq 2
	mov.b32 	%r54, -1;
	mov.pred 	%p75, %p26;
$L__BB2_49:
	not.pred 	%p69, %p75;
	@%p69 bra 	$L__BB2_58;
	shl.b32 	%r48, %r1, 1;
	add.s32 	%r49, %r48, 2;
	cvt.u64.u32 	%rd27, %r49;
	add.s32 	%r7, %r4, %r25;
	add.s32 	%r51, %r48, 3;
	cvt.u64.u32 	%rd28, %r51;
	add.s32 	%r56, %r54, -1;
	sub.s32 	%r55, %r54, %r53;
$L__BB2_51:
	bar.sync 	0;
	setp.ne.s32 	%p70, %r55, 1;
	@%p70 bra 	$L__BB2_57;
	setp.lt.s64 	%p71, %rd3, %rd27;
	mov.f64 	%fd79, 0d0000000000000000;
	@%p71 bra 	$L__BB2_54;
	ld.shared.f64 	%fd65, [%r7+8];
	add.f64 	%fd79, %fd65, 0d0000000000000000;
$L__BB2_54:
	setp.lt.s64 	%p72, %rd3, %rd28;
	mov.f64 	%fd80, 0d0000000000000000;
	@%p72 bra 	$L__BB2_56;
	ld.shared.f64 	%fd80, [%r7+16];
$L__BB2_56:
	add.f64 	%fd67, %fd79, %fd80;
	ld.shared.f64 	%fd68, [%r4];
	add.f64 	%fd69, %fd68, %fd67;
	st.shared.f64 	[%r4], %fd69;
$L__BB2_57:
	bar.sync 	0;
	add.s32 	%r12, %r56, -1;
	add.s32 	%r52, %r56, 1;
	add.s32 	%r55, %r55, -1;
	setp.gt.s32 	%p73, %r52, 2;
	mov.u32 	%r56, %r12;
	@%p73 bra 	$L__BB2_51;
$L__BB2_58:
	setp.ne.s32 	%p74, %r1, 0;
	@%p74 bra 	$L__BB2_60;
	ld.param.u64 	%rd126, [_Z11dot_productxxxxPdS__param_5];
	ld.shared.f64 	%fd70, [_ZZ11dot_productxxxxPdS_E4data];
	mad.lo.s64 	%rd112, %rd31, %rd29, %rd30;
	cvta.to.global.u64 	%rd113, %rd126;
	shl.b64 	%rd114, %rd112, 3;
	add.s64 	%rd115, %rd113, %rd114;
	st.global.f64 	[%rd115], %fd70;
	mad.lo.s64 	%rd116, %rd31, %rd30, %rd29;
	shl.b64 	%rd117, %rd116, 3;
	add.s64 	%rd118, %rd113, %rd117;
	st.global.f64 	[%rd118], %fd70;
$L__BB2_60:
	ret;

}
	// .globl	_Z12dot_product2xxPdS_
.visible .entry _Z12dot_product2xxPdS_(
	.param .u64 _Z12dot_product2xxPdS__param_0,
	.param .u64 _Z12dot_product2xxPdS__param_1,
	.param .u64 .ptr .align 1 _Z12dot_product2xxPdS__param_2,
	.param .u64 .ptr .align 1 _Z12dot_product2xxPdS__param_3
)
{
	.reg .pred 	%p<76>;
	.reg .b32 	%r<64>;
	.reg .b64 	%rd<138>;
	.reg .b64 	%fd<81>;
	// demoted variable
	.shared .align 8 .b8 _ZZ12dot_product2xxPdS_E4data[256];
	ld.param.u64 	%rd34, [_Z12dot_product2xxPdS__param_0];
	ld.param.u64 	%rd35, [_Z12dot_product2xxPdS__param_2];
	ld.param.u64 	%rd33, [_Z12dot_product2xxPdS__param_3];
	cvta.to.global.u64 	%rd1, %rd35;
	cvta.to.global.u64 	%rd2, %rd33;
	mov.u32 	%r14, %ctaid.x;
	cvt.u64.u32 	%rd3, %r14;
	mov.u32 	%r15, %ctaid.y;
	cvt.u64.u32 	%rd4, %r15;
	max.s64 	%rd36, %rd3, %rd4;
	setp.ge.s64 	%p2, %rd36, %rd34;
	@%p2 bra 	$L__BB3_60;
	cvt.u32.u64 	%r17, %rd4;
	cvt.u32.u64 	%r18, %rd3;
	setp.ne.s32 	%p3, %r18, %r17;
	mov.u32 	%r1, %tid.x;
	setp.ne.s32 	%p4, %r1, 0;
	or.pred  	%p5, %p3, %p4;
	@%p5 bra 	$L__BB3_3;
	mad.lo.s64 	%rd118, %rd34, %rd3, %rd4;
	shl.b64 	%rd119, %rd118, 3;
	add.s64 	%rd120, %rd2, %rd119;
	mov.b64 	%rd121, 4607182418800017408;
	st.global.u64 	[%rd120], %rd121;
	bra.uni 	$L__BB3_60;
$L__BB3_3:
	setp.ge.u32 	%p6, %r18, %r17;
	@%p6 bra 	$L__BB3_60;
	ld.param.u64 	%rd122, [_Z12dot_product2xxPdS__param_1];
	cvt.u64.u32 	%rd135, %r1;
	sub.s64 	%rd37, %rd122, %rd135;
	shr.s64 	%rd38, %rd37, 63;
	shr.u64 	%rd39, %rd38, 59;
	add.s64 	%rd40, %rd37, %rd39;
	shr.u64 	%rd41, %rd40, 5;
	cvt.u32.u64 	%r21, %rd41;
	setp.eq.s32 	%p7, %r21, -1;
	@%p7 bra 	$L__BB3_60;
	ld.param.u64 	%rd123, [_Z12dot_product2xxPdS__param_1];
	setp.eq.s32 	%p8, %r1, 0;
	min.s64 	%rd6, %rd123, 32;
	mov.b32 	%r60, 1;
	@%p8 bra 	$L__BB3_15;
	setp.lt.u32 	%p9, %r1, 3;
	mov.b32 	%r60, 2;
	@%p9 bra 	$L__BB3_15;
	setp.lt.u32 	%p10, %r1, 7;
	mov.b32 	%r60, 3;
	@%p10 bra 	$L__BB3_15;
	setp.lt.u32 	%p11, %r1, 15;
	mov.b32 	%r60, 4;
	@%p11 bra 	$L__BB3_15;
	setp.lt.u32 	%p12, %r1, 31;
	mov.b32 	%r60, 5;
	@%p12 bra 	$L__BB3_15;
	setp.lt.u32 	%p13, %r1, 63;
	mov.b32 	%r60, 6;
	@%p13 bra 	$L__BB3_15;
	setp.lt.u32 	%p14, %r1, 127;
	mov.b32 	%r60, 7;
	@%p14 bra 	$L__BB3_15;
	setp.lt.u32 	%p15, %r1, 255;
	mov.b32 	%r60, 8;
	@%p15 bra 	$L__BB3_15;
	setp.lt.u32 	%p16, %r1, 511;
	mov.b32 	%r60, 9;
	@%p16 bra 	$L__BB3_15;
	setp.eq.s32 	%p17, %r1, 1023;
	selp.b32 	%r60, 11, 10, %p17;
$L__BB3_15:
	ld.param.u64 	%rd124, [_Z12dot_product2xxPdS__param_1];
	setp.le.s64 	%p18, %rd124, %rd135;
	mov.f64 	%fd78, 0d0000000000000000;
	@%p18 bra 	$L__BB3_27;
	ld.param.u64 	%rd125, [_Z12dot_product2xxPdS__param_1];
	mul.lo.s64 	%rd7, %rd125, %rd3;
	not.b64 	%rd42, %rd135;
	add.s64 	%rd8, %rd125, %rd42;
	shr.u64 	%rd43, %rd8, 5;
	add.s64 	%rd9, %rd43, 1;
	setp.lt.u64 	%p19, %rd8, 224;
	mov.f64 	%fd78, 0d0000000000000000;
	@%p19 bra 	$L__BB3_19;
	ld.param.u64 	%rd126, [_Z12dot_product2xxPdS__param_1];
	and.b64  	%rd133, %rd9, 1152921504606846968;
	mad.lo.s64 	%rd44, %rd126, %rd4, %rd135;
	shl.b64 	%rd45, %rd44, 3;
	add.s64 	%rd46, %rd45, %rd1;
	add.s64 	%rd132, %rd46, 1024;
	add.s64 	%rd47, %rd7, %rd135;
	shl.b64 	%rd48, %rd47, 3;
	add.s64 	%rd49, %rd48, %rd1;
	add.s64 	%rd131, %rd49, 1024;
	mov.f64 	%fd78, 0d0000000000000000;
$L__BB3_18:
	.pragma "nounroll";
	ld.global.f64 	%fd21, [%rd131+-1024];
	ld.global.f64 	%fd22, [%rd132+-1024];
	fma.rn.f64 	%fd23, %fd21, %fd22, %fd78;
	ld.global.f64 	%fd24, [%rd131+-768];
	ld.global.f64 	%fd25, [%rd132+-768];
	fma.rn.f64 	%fd26, %fd24, %fd25, %fd23;
	ld.global.f64 	%fd27, [%rd131+-512];
	ld.global.f64 	%fd28, [%rd132+-512];
	fma.rn.f64 	%fd29, %fd27, %fd28, %fd26;
	ld.global.f64 	%fd30, [%rd131+-256];
	ld.global.f64 	%fd31, [%rd132+-256];
	fma.rn.f64 	%fd32, %fd30, %fd31, %fd29;
	ld.global.f64 	%fd33, [%rd131];
	ld.global.f64 	%fd34, [%rd132];
	fma.rn.f64 	%fd35, %fd33, %fd34, %fd32;
	ld.global.f64 	%fd36, [%rd131+256];
	ld.global.f64 	%fd37, [%rd132+256];
	fma.rn.f64 	%fd38, %fd36, %fd37, %fd35;
	ld.global.f64 	%fd39, [%rd131+512];
	ld.global.f64 	%fd40, [%rd132+512];
	fma.rn.f64 	%fd41, %fd39, %fd40, %fd38;
	ld.global.f64 	%fd42, [%rd131+768];
	ld.global.f64 	%fd43, [%rd132+768];
	fma.rn.f64 	%fd78, %fd42, %fd43, %fd41;
	add.s64 	%rd135, %rd135, 256;
	add.s64 	%rd133, %rd133, -8;
	add.s64 	%rd132, %rd132, 2048;
	add.s64 	%rd131, %rd131, 2048;
	setp.ne.s64 	%p20, %rd133, 0;
	@%p20 bra 	$L__BB3_18;
$L__BB3_19:
	and.b64  	%rd22, %rd9, 7;
	setp.eq.s64 	%p21, %rd22, 0;
	@%p21 bra 	$L__BB3_27;
	ld.param.u64 	%rd127, [_Z12dot_product2xxPdS__param_1];
	mul.lo.s64 	%rd23, %rd127, %rd3;
	setp.lt.u64 	%p22, %rd22, 4;
	@%p22 bra 	$L__BB3_22;
	ld.param.u64 	%rd128, [_Z12dot_product2xxPdS__param_1];
	add.s64 	%rd50, %rd135, %rd23;
	shl.b64 	%rd51, %rd50, 3;
	add.s64 	%rd52, %rd1, %rd51;
	ld.global.f64 	%fd45, [%rd52];
	mul.lo.s64 	%rd53, %rd128, %rd4;
	add.s64 	%rd54, %rd135, %rd53;
	shl.b64 	%rd55, %rd54, 3;
	add.s64 	%rd56, %rd1, %rd55;
	ld.global.f64 	%fd46, [%rd56];
	fma.rn.f64 	%fd47, %fd45, %fd46, %fd78;
	add.s64 	%rd57, %rd135, 32;
	and.b64  	%rd58, %rd57, 4294967295;
	add.s64 	%rd59, %rd58, %rd23;
	shl.b64 	%rd60, %rd59, 3;
	add.s64 	%rd61, %rd1, %rd60;
	ld.global.f64 	%fd48, [%rd61];
	add.s64 	%rd62, %rd58, %rd53;
	shl.b64 	%rd63, %rd62, 3;
	add.s64 	%rd64, %rd1, %rd63;
	ld.global.f64 	%fd49, [%rd64];
	fma.rn.f64 	%fd50, %fd48, %fd49, %fd47;
	add.s64 	%rd65, %rd135, 64;
	and.b64  	%rd66, %rd65, 4294967295;
	add.s64 	%rd67, %rd66, %rd23;
	shl.b64 	%rd68, %rd67, 3;
	add.s64 	%rd69, %rd1, %rd68;
	ld.global.f64 	%fd51, [%rd69];
	add.s64 	%rd70, %rd66, %rd53;
	shl.b64 	%rd71, %rd70, 3;
	add.s64 	%rd72, %rd1, %rd71;
	ld.global.f64 	%fd52, [%rd72];
	fma.rn.f64 	%fd53, %fd51, %fd52, %fd50;
	add.s64 	%rd73, %rd135, 96;
	and.b64  	%rd74, %rd73, 4294967295;
	add.s64 	%rd75, %rd74, %rd23;
	shl.b64 	%rd76, %rd75, 3;
	add.s64 	%rd77, %rd1, %rd76;
	ld.global.f64 	%fd54, [%rd77];
	add.s64 	%rd78, %rd74, %rd53;
	shl.b64 	%rd79, %rd78, 3;
	add.s64 	%rd80, %rd1, %rd79;
	ld.global.f64 	%fd55, [%rd80];
	fma.rn.f64 	%fd78, %fd54, %fd55, %fd53;
	add.s64 	%rd81, %rd135, 128;
	and.b64  	%rd135, %rd81, 4294967295;
$L__BB3_22:
	ld.param.u64 	%rd129, [_Z12dot_product2xxPdS__param_1];
	mul.lo.s64 	%rd26, %rd129, %rd4;
	and.b64  	%rd82, %rd9, 3;
	setp.eq.s64 	%p23, %rd82, 0;
	@%p23 bra 	$L__BB3_27;
	setp.eq.s64 	%p24, %rd82, 1;
	@%p24 bra 	$L__BB3_25;
	add.s64 	%rd83, %rd135, %rd23;
	shl.b64 	%rd84, %rd83, 3;
	add.s64 	%rd85, %rd1, %rd84;
	ld.global.f64 	%fd57, [%rd85];
	add.s64 	%rd86, %rd135, %rd26;
	shl.b64 	%rd87, %rd86, 3;
	add.s64 	%rd88, %rd1, %rd87;
	ld.global.f64 	%fd58, [%rd88];
	fma.rn.f64 	%fd59, %fd57, %fd58, %fd78;
	add.s64 	%rd89, %rd135, 32;
	and.b64  	%rd90, %rd89, 4294967295;
	add.s64 	%rd91, %rd90, %rd23;
	shl.b64 	%rd92, %rd91, 3;
	add.s64 	%rd93, %rd1, %rd92;
	ld.global.f64 	%fd60, [%rd93];
	add.s64 	%rd94, %rd90, %rd26;
	shl.b64 	%rd95, %rd94, 3;
	add.s64 	%rd96, %rd1, %rd95;
	ld.global.f64 	%fd61, [%rd96];
	fma.rn.f64 	%fd78, %fd60, %fd61, %fd59;
	add.s64 	%rd97, %rd135, 64;
	and.b64  	%rd135, %rd97, 4294967295;
$L__BB3_25:
	and.b64  	%rd98, %rd8, 32;
	setp.ne.s64 	%p25, %rd98, 0;
	@%p25 bra 	$L__BB3_27;
	add.s64 	%rd99, %rd135, %rd23;
	shl.b64 	%rd100, %rd99, 3;
	add.s64 	%rd101, %rd1, %rd100;
	ld.global.f64 	%fd62, [%rd101];
	add.s64 	%rd102, %rd135, %rd26;
	shl.b64 	%rd103, %rd102, 3;
	add.s64 	%rd104, %rd1, %rd103;
	ld.global.f64 	%fd63, [%rd104];
	fma.rn.f64 	%fd78, %fd62, %fd63, %fd78;
$L__BB3_27:
	shl.b32 	%r32, %r1, 3;
	mov.u32 	%r33, _ZZ12dot_product2xxPdS_E4data;
	add.s32 	%r4, %r33, %r32;
	st.shared.f64 	[%r4], %fd78;
	cvt.u32.u64 	%r5, %rd6;
	setp.lt.s32 	%p27, %r5, 1;
	mov.b32 	%r61, 0;
	mov.pred 	%p26, 0;
	mov.pred 	%p75, %p26;
	@%p27 bra 	$L__BB3_49;
	setp.eq.s32 	%p29, %r5, 1;
	mov.b32 	%r61, 1;
	@%p29 bra 	$L__BB3_49;
	setp.lt.u32 	%p31, %r5, 4;
	mov.b32 	%r61, 2;
	mov.pred 	%p75, -1;
	@%p31 bra 	$L__BB3_49;
	setp.lt.u32 	%p33, %r5, 8;
	mov.b32 	%r61, 3;
	@%p33 bra 	$L__BB3_49;
	setp.lt.u32 	%p35, %r5, 16;
	mov.b32 	%r61, 4;
	@%p35 bra 	$L__BB3_49;
	setp.lt.u32 	%p37, %r5, 32;
	mov.b32 	%r61, 5;
	@%p37 bra 	$L__BB3_49;
	setp.lt.u32 	%p39, %r5, 64;
	mov.b32 	%r61, 6;
	@%p39 bra 	$L__BB3_49;
	setp.lt.u32 	%p41, %r5, 128;
	mov.b32 	%r61, 7;
	@%p41 bra 	$L__BB3_49;
	setp.lt.u32 	%p43, %r5, 256;
	mov.b32 	%r61, 8;
	@%p43 bra 	$L__BB3_49;
	setp.lt.u32 	%p45, %r5, 512;
	mov.b32 	%r61, 9;
	@%p45 bra 	$L__BB3_49;
	setp.lt.u32 	%p47, %r5, 1024;
	mov.b32 	%r61, 10;
	@%p47 bra 	$L__BB3_49;
	setp.lt.u32 	%p49, %r5, 2048;
	mov.b32 	%r61, 11;
	@%p49 bra 	$L__BB3_49;
	setp.lt.u32 	%p51, %r5, 4096;
	mov.b32 	%r61, 12;
	@%p51 bra 	$L__BB3_49;
	setp.lt.u32 	%p53, %r5, 8192;
	mov.b32 	%r61, 13;
	@%p53 bra 	$L__BB3_49;
	setp.lt.u32 	%p55, %r5, 16384;
	mov.b32 	%r61, 14;
	@%p55 bra 	$L__BB3_49;
	setp.lt.u32 	%p57, %r5, 32768;
	mov.b32 	%r61, 15;
	@%p57 bra 	$L__BB3_49;
	setp.lt.u32 	%p59, %r5, 65536;
	mov.b32 	%r61, 16;
	@%p59 bra 	$L__BB3_49;
	setp.lt.u32 	%p61, %r5, 131072;
	mov.b32 	%r61, 17;
	@%p61 bra 	$L__BB3_49;
	setp.lt.u32 	%p63, %r5, 262144;
	mov.b32 	%r61, 18;
	@%p63 bra 	$L__BB3_49;
	setp.lt.u32 	%p65, %r5, 524288;
	mov.b32 	%r61, 19;
	@%p65 bra 	$L__BB3_49;
	setp.lt.u32 	%p67, %r5, 1048576;
	mov.b32 	%r61, 20;
	@%p67 bra 	$L__BB3_49;
	mov.u64 	%rd105, $str;
	cvta.global.u64 	%rd106, %rd105;
	mov.u64 	%rd107, $str$1;
	cvta.global.u64 	%rd108, %rd107;
	mov.u64 	%rd109, __unnamed_1;
	cvta.global.u64 	%rd110, %rd109;
	{ // callseq 3, 0
	.param .b64 param0;
	st.param.b64 	[param0], %rd106;
	.param .b64 param1;
	st.param.b64 	[param1], %rd108;
	.param .b32 param2;
	st.param.b32 	[param2], 88;
	.param .b64 param3;
	st.param.b64 	[param3], %rd110;
	.param .b64 param4;
	st.param.b64 	[param4], 1;
	call.uni 
	__assertfail, 
	(
	param0, 
	param1, 
	param2, 
	param3, 
	param4
	);
	} // callseq 3
	mov.b32 	%r61, -1;
	mov.pred 	%p75, %p26;
$L__BB3_49:
	not.pred 	%p69, %p75;
	@%p69 bra 	$L__BB3_58;
	shl.b32 	%r55, %r1, 1;
	add.s32 	%r56, %r55, 2;
	cvt.u64.u32 	%rd29, %r56;
	add.s32 	%r7, %r4, %r32;
	add.s32 	%r58, %r55, 3;
	cvt.u64.u32 	%rd30, %r58;
	add.s32 	%r63, %r61, -1;
	sub.s32 	%r62, %r61, %r60;
$L__BB3_51:
	bar.sync 	0;
	setp.ne.s32 	%p70, %r62, 1;
	@%p70 bra 	$L__BB3_57;
	setp.lt.s64 	%p71, %rd6, %rd29;
	mov.f64 	%fd79, 0d0000000000000000;
	@%p71 bra 	$L__BB3_54;
	ld.shared.f64 	%fd65, [%r7+8];
	add.f64 	%fd79, %fd65, 0d0000000000000000;
$L__BB3_54:
	setp.lt.s64 	%p72, %rd6, %rd30;
	mov.f64 	%fd80, 0d0000000000000000;
	@%p72 bra 	$L__BB3_56;
	ld.shared.f64 	%fd80, [%r7+16];
$L__BB3_56:
	add.f64 	%fd67, %fd79, %fd80;
	ld.shared.f64 	%fd68, [%r4];
	add.f64 	%fd69, %fd68, %fd67;
	st.shared.f64 	[%r4], %fd69;
$L__BB3_57:
	bar.sync 	0;
	add.s32 	%r12, %r63, -1;
	add.s32 	%r59, %r63, 1;
	add.s32 	%r62, %r62, -1;
	setp.gt.s32 	%p73, %r59, 2;
	mov.u32 	%r63, %r12;
	@%p73 bra 	$L__BB3_51;
$L__BB3_58:
	setp.ne.s32 	%p74, %r1, 0;
	@%p74 bra 	$L__BB3_60;
	ld.param.u64 	%rd130, [_Z12dot_product2xxPdS__param_3];
	ld.shared.f64 	%fd70, [_ZZ12dot_product2xxPdS_E4data];
	mad.lo.s64 	%rd111, %rd34, %rd3, %rd4;
	cvta.to.global.u64 	%rd112, %rd130;
	shl.b64 	%rd113, %rd111, 3;
	add.s64 	%rd114, %rd112, %rd113;
	st.global.f64 	[%rd114], %fd70;
	mad.lo.s64 	%rd115, %rd34, %rd4, %rd3;
	shl.b64 	%rd116, %rd115, 3;
	add.s64 	%rd117, %rd112, %rd116;
	st.global.f64 	[%rd117], %fd70;
$L__BB3_60:
	ret;

}


// ===== COMPILED SASS (sm_100) =====

	.target	sm_100

	.elftype	@"ET_EXEC"


//--------------------- .note.nv.tkinfo           --------------------------
	.section	.note.nv.tkinfo,"",@"SHT_NOTE"
	.sectionflags	@"SHF_NOTE_NV_TKINFO"
	.tkinfo
        /*0018*/ 	.word	0x00000002
        /*0030*/ 	.string	""
        /*0030*/ 	.string	"ptxas"
        /*0030*/ 	.string	"Cuda compilation tools, release 13.0, V13.0.88"
        /*0030*/ 	.string	"Build cuda_13.0.r13.0/compiler.36424714_0"
        /*0030*/ 	.string	"-arch sm_100 -m 64 "



//--------------------- .note.nv.cuinfo           --------------------------
	.section	.note.nv.cuinfo,"",@"SHT_NOTE"
	.sectionflags	@"SHF_NOTE_NV_CUINFO"
        /*0018*/ 	.short	0x0002
        /*001a*/ 	.short	0x0064
        /*001c*/ 	.short	0x0082
	.zero		2


//--------------------- .nv.info                  --------------------------
	.section	.nv.info,"",@"SHT_CUDA_INFO"
	.align	4


	//----- nvinfo : EIATTR_REGCOUNT
	.align		4
        /*0000*/ 	.byte	0x04, 0x2f
        /*0002*/ 	.short	(.L_4 - .L_3)
	.align		4
.L_3:
        /*0004*/ 	.word	index@(_Z7kernel1iiPd)
        /*0008*/ 	.word	0x00000020


	//----- nvinfo : EIATTR_FRAME_SIZE
	.align		4
.L_4:
        /*000c*/ 	.byte	0x04, 0x11
        /*000e*/ 	.short	(.L_6 - .L_5)
	.align		4
.L_5:
        /*0010*/ 	.word	index@($__internal_3_$__cuda_sm20_dsqrt_rn_f64_mediumpath_v1)
        /*0014*/ 	.word	0x00000000


	//----- nvinfo : EIATTR_FRAME_SIZE
	.align		4
.L_6:
        /*0018*/ 	.byte	0x04, 0x11
        /*001a*/ 	.short	(.L_8 - .L_7)
	.align		4
.L_7:
        /*001c*/ 	.word	index@($__internal_2_$__cuda_sm20_div_rn_f64_full)
        /*0020*/ 	.word	0x00000000


	//----- nvinfo : EIATTR_FRAME_SIZE
	.align		4
.L_8:
        /*0024*/ 	.byte	0x04, 0x11
        /*0026*/ 	.short	(.L_10 - .L_9)
	.align		4
.L_9:
        /*0028*/ 	.word	index@(_Z7kernel1iiPd)
        /*002c*/ 	.word	0x00000000


	//----- nvinfo : EIATTR_REGCOUNT
	.align		4
.L_10:
        /*0030*/ 	.byte	0x04, 0x2f
        /*0032*/ 	.short	(.L_12 - .L_11)
	.align		4
.L_11:
        /*0034*/ 	.word	index@(_Z7kernel2xxPd)
        /*0038*/ 	.word	0x00000022


	//----- nvinfo : EIATTR_FRAME_SIZE
	.align		4
.L_12:
        /*003c*/ 	.byte	0x04, 0x11
        /*003e*/ 	.short	(.L_14 - .L_13)
	.align		4
.L_13:
        /*0040*/ 	.word	index@($__internal_1_$__cuda_sm20_dsqrt_rn_f64_mediumpath_v1)
        /*0044*/ 	.word	0x00000000


	//----- nvinfo : EIATTR_FRAME_SIZE
	.align		4
.L_14:
        /*0048*/ 	.byte	0x04, 0x11
        /*004a*/ 	.short	(.L_16 - .L_15)
	.align		4
.L_15:
        /*004c*/ 	.word	index@($__internal_0_$__cuda_sm20_div_rn_f64_full)
        /*0050*/ 	.word	0x00000000


	//----- nvinfo : EIATTR_FRAME_SIZE
	.align		4
.L_16:
        /*0054*/ 	.byte	0x04, 0x11
        /*0056*/ 	.short	(.L_18 - .L_17)
	.align		4
.L_17:
        /*0058*/ 	.word	index@(_Z7kernel2xxPd)
        /*005c*/ 	.word	0x00000000


	//----- nvinfo : EIATTR_REGCOUNT
	.align		4
.L_18:
        /*0060*/ 	.byte	0x04, 0x2f
        /*0062*/ 	.short	(.L_20 - .L_19)
	.align		4
.L_19:
        /*0064*/ 	.word	index@(_Z11dot_productxxxxPdS_)
        /*0068*/ 	.word	0x00000020


	//----- nvinfo : EIATTR_FRAME_SIZE
	.align		4
.L_20:
        /*006c*/ 	.byte	0x04, 0x11
        /*006e*/ 	.short	(.L_22 - .L_21)
	.align		4
.L_21:
        /*0070*/ 	.word	index@(_Z11dot_productxxxxPdS_)
        /*0074*/ 	.word	0x00000000


	//----- nvinfo : EIATTR_REGCOUNT
	.align		4
.L_22:
        /*0078*/ 	.byte	0x04, 0x2f
        /*007a*/ 	.short	(.L_24 - .L_23)
	.align		4
.L_23:
        /*007c*/ 	.word	index@(_Z12dot_product2xxPdS_)
        /*0080*/ 	.word	0x00000024


	//----- nvinfo : EIATTR_FRAME_SIZE
	.align		4
.L_24:
        /*0084*/ 	.byte	0x04, 0x11
        /*0086*/ 	.short	(.L_26 - .L_25)
	.align		4
.L_25:
        /*0088*/ 	.word	index@(_Z12dot_product2xxPdS_)
        /*008c*/ 	.word	0x00000000


	//----- nvinfo : EIATTR_MIN_STACK_SIZE
	.align		4
.L_26:
        /*0090*/ 	.byte	0x04, 0x12
        /*0092*/ 	.short	(.L_28 - .L_27)
	.align		4
.L_27:
        /*0094*/ 	.word	index@(_Z12dot_product2xxPdS_)
        /*0098*/ 	.word	0x00000000


	//----- nvinfo : EIATTR_MIN_STACK_SIZE
	.align		4
.L_28:
        /*009c*/ 	.byte	0x04, 0x12
        /*009e*/ 	.short	(.L_30 - .L_29)
	.align		4
.L_29:
        /*00a0*/ 	.word	index@(_Z11dot_productxxxxPdS_)
        /*00a4*/ 	.word	0x00000000


	//----- nvinfo : EIATTR_MIN_STACK_SIZE
	.align		4
.L_30:
        /*00a8*/ 	.byte	0x04, 0x12
        /*00aa*/ 	.short	(.L_32 - .L_31)
	.align		4
.L_31:
        /*00ac*/ 	.word	index@(_Z7kernel2xxPd)
        /*00b0*/ 	.word	0x00000000


	//----- nvinfo : EIATTR_MIN_STACK_SIZE
	.align		4
.L_32:
        /*00b4*/ 	.byte	0x04, 0x12
        /*00b6*/ 	.short	(.L_34 - .L_33)
	.align		4
.L_33:
        /*00b8*/ 	.word	index@(_Z7kernel1iiPd)
        /*00bc*/ 	.word	0x00000000
.L_34:


//--------------------- .nv.compat                --------------------------
	.section	.nv.compat,"",@"SHT_CUDA_COMPAT_INFO"
	.align	4
        /*0000*/ 	.byte	0x02, 0x09, 0x00, 0x00, 0x02, 0x02, 0x01, 0x00, 0x02, 0x05, 0x05, 0x00, 0x03, 0x07, 0x01, 0x01
        /*0010*/ 	.byte	0x02, 0x03, 0x00, 0x00, 0x02, 0x06, 0x01, 0x00, 0x04, 0x0b, 0x08, 0x00, 0x01, 0x00, 0x00, 0x00
        /*0020*/ 	.byte	0x00, 0x00, 0x00, 0x00


//--------------------- .nv.info._Z12dot_product2xxPdS_ --------------------------
	.section	.nv.info._Z12dot_product2xxPdS_,"",@"SHT_CUDA_INFO"
	.sectionflags	@""
	.align	4


	//----- nvinfo : EIATTR_CUDA_API_VERSION
	.align		4
        /*0000*/ 	.byte	0x04, 0x37
        /*0002*/ 	.short	(.L_36 - .L_35)
.L_35:
        /*0004*/ 	.word	0x00000082


	//----- nvinfo : EIATTR_KPARAM_INFO
	.align		4
.L_36:
        /*0008*/ 	.byte	0x04, 0x17
        /*000a*/ 	.short	(.L_38 - .L_37)
.L_37:
        /*000c*/ 	.word	0x00000000
        /*0010*/ 	.short	0x0003
        /*0012*/ 	.short	0x0018
        /*0014*/ 	.byte	0x00, 0xf5, 0x21, 0x00


	//----- nvinfo : EIATTR_KPARAM_INFO
	.align		4
.L_38:
        /*0018*/ 	.byte	0x04, 0x17
        /*001a*/ 	.short	(.L_40 - .L_39)
.L_39:
        /*001c*/ 	.word	0x00000000
        /*0020*/ 	.short	0x0002
        /*0022*/ 	.short	0x0010
        /*0024*/ 	.byte	0x00, 0xf5, 0x21, 0x00


	//----- nvinfo : EIATTR_KPARAM_INFO
	.align		4
.L_40:
        /*0028*/ 	.byte	0x04, 0x17
        /*002a*/ 	.short	(.L_42 - .L_41)
.L_41:
        /*002c*/ 	.word	0x00000000
        /*0030*/ 	.short	0x0001
        /*0032*/ 	.short	0x0008
        /*0034*/ 	.byte	0x00, 0xf0, 0x21, 0x00


	//----- nvinfo : EIATTR_KPARAM_INFO
	.align		4
.L_42:
        /*0038*/ 	.byte	0x04, 0x17
        /*003a*/ 	.short	(.L_44 - .L_43)
.L_43:
        /*003c*/ 	.word	0x00000000
        /*0040*/ 	.short	0x0000
        /*0042*/ 	.short	0x0000
        /*0044*/ 	.byte	0x00, 0xf0, 0x21, 0x00


	//----- nvinfo : EIATTR_SPARSE_MMA_MASK
	.align		4
.L_44:
        /*0048*/ 	.byte	0x03, 0x50
        /*004a*/ 	.short	0x0000


	//----- nvinfo : EIATTR_MAXREG_COUNT
	.align		4
        /*004c*/ 	.byte	0x03, 0x1b
        /*004e*/ 	.short	0x00ff


	//----- nvinfo : EIATTR_NUM_BARRIERS
	.align		4
        /*0050*/ 	.byte	0x02, 0x4c
        /*0052*/ 	.byte	0x01
	.zero		1


	//----- nvinfo : EIATTR_EXTERNS
	.align		4
        /*0054*/ 	.byte	0x04, 0x0f
        /*0056*/ 	.short	(.L_46 - .L_45)


	//   ....[0]....
	.align		4
.L_45:
        /*0058*/ 	.word	index@(__assertfail)


	//----- nvinfo : EIATTR_MERCURY_ISA_VERSION
	.align		4
.L_46:
        /*005c*/ 	.byte	0x03, 0x5f
        /*005e*/ 	.short	0x0101


	//----- nvinfo : EIATTR_VRC_CTA_INIT_COUNT
	.align		4
        /*0060*/ 	.byte	0x02, 0x4a
	.zero		1
	.zero		1


	//----- nvinfo : EIATTR_SYSCALL_OFFSETS
	.align		4
        /*0064*/ 	.byte	0x04, 0x46
        /*0066*/ 	.short	(.L_48 - .L_47)


	//   ....[0]....
.L_47:
        /*0068*/ 	.word	0x000015e0


	//----- nvinfo : EIATTR_EXIT_INSTR_OFFSETS
	.align		4
.L_48:
        /*006c*/ 	.byte	0x04, 0x1c
        /*006e*/ 	.short	(.L_50 - .L_49)


	//   ....[0]....
.L_49:
        /*0070*/ 	.word	0x00000090


	//   ....[1]....
        /*0074*/ 	.word	0x00000180


	//   ....[2]....
        /*0078*/ 	.word	0x000001a0


	//   ....[3]....
        /*007c*/ 	.word	0x00000230


	//   ....[4]....
        /*0080*/ 	.word	0x00001870


	//   ....[5]....
        /*0084*/ 	.word	0x000019b0


	//----- nvinfo : EIATTR_CRS_STACK_SIZE
	.align		4
.L_50:
        /*0088*/ 	.byte	0x04, 0x1e
        /*008a*/ 	.short	(.L_52 - .L_51)
.L_51:
        /*008c*/ 	.word	0x00000000


	//----- nvinfo : EIATTR_CBANK_PARAM_SIZE
	.align		4
.L_52:
        /*0090*/ 	.byte	0x03, 0x19
        /*0092*/ 	.short	0x0020


	//----- nvinfo : EIATTR_PARAM_CBANK
	.align		4
        /*0094*/ 	.byte	0x04, 0x0a
        /*0096*/ 	.short	(.L_54 - .L_53)
	.align		4
.L_53:
        /*0098*/ 	.word	index@(.nv.constant0._Z12dot_product2xxPdS_)
        /*009c*/ 	.short	0x0380
        /*009e*/ 	.short	0x0020


	//----- nvinfo : EIATTR_SW_WAR
	.align		4
.L_54:
        /*00a0*/ 	.byte	0x04, 0x36
        /*00a2*/ 	.short	(.L_56 - .L_55)
.L_55:
        /*00a4*/ 	.word	0x00000008
.L_56:


//--------------------- .nv.info._Z11dot_productxxxxPdS_ --------------------------
	.section	.nv.info._Z11dot_productxxxxPdS_,"",@"SHT_CUDA_INFO"
	.sectionflags	@""
	.align	4


	//----- nvinfo : EIATTR_CUDA_API_VERSION
	.align		4
        /*0000*/ 	.byte	0x04, 0x37
        /*0002*/ 	.short	(.L_58 - .L_57)
.L_57:
        /*0004*/ 	.word	0x00000082


	//----- nvinfo : EIATTR_KPARAM_INFO
	.align		4
.L_58:
        /*0008*/ 	.byte	0x04, 0x17
        /*000a*/ 	.short	(.L_60 - .L_59)
.L_59:
        /*000c*/ 	.word	0x00000000
        /*0010*/ 	.short	0x0005
        /*0012*/ 	.short	0x0028
        /*0014*/ 	.byte	0x00, 0xf5, 0x21, 0x00


	//----- nvinfo : EIATTR_KPARAM_INFO
	.align		4
.L_60:
        /*0018*/ 	.byte	0x04, 0x17
        /*001a*/ 	.short	(.L_62 - .L_61)
.L_61:
        /*001c*/ 	.word	0x00000000
        /*0020*/ 	.short	0x0004
        /*0022*/ 	.short	0x0020
        /*0024*/ 	.byte	0x00, 0xf5, 0x21, 0x00


	//----- nvinfo : EIATTR_KPARAM_INFO
	.align		4
.L_62:
        /*0028*/ 	.byte	0x04, 0x17
        /*002a*/ 	.short	(.L_64 - .L_63)
.L_63:
        /*002c*/ 	.word	0x00000000
        /*0030*/ 	.short	0x0003
        /*0032*/ 	.short	0x0018
        /*0034*/ 	.byte	0x00, 0xf0, 0x21, 0x00


	//----- nvinfo : EIATTR_KPARAM_INFO
	.align		4
.L_64:
        /*0038*/ 	.byte	0x04, 0x17
        /*003a*/ 	.short	(.L_66 - .L_65)
.L_65:
        /*003c*/ 	.word	0x00000000
        /*0040*/ 	.short	0x0002
        /*0042*/ 	.short	0x0010
        /*0044*/ 	.byte	0x00, 0xf0, 0x21, 0x00


	//----- nvinfo : EIATTR_KPARAM_INFO
	.align		4
.L_66:
        /*0048*/ 	.byte	0x04, 0x17
        /*004a*/ 	.short	(.L_68 - .L_67)
.L_67:
        /*004c*/ 	.word	0x00000000
        /*0050*/ 	.short	0x0001
        /*0052*/ 	.short	0x0008
        /*0054*/ 	.byte	0x00, 0xf0, 0x21, 0x00


	//----- nvinfo : EIATTR_KPARAM_INFO
	.align		4
.L_68:
        /*0058*/ 	.byte	0x04, 0x17
        /*005a*/ 	.short	(.L_70 - .L_69)
.L_69:
        /*005c*/ 	.word	0x00000000
        /*0060*/ 	.short	0x0000
        /*0062*/ 	.short	0x0000
        /*0064*/ 	.byte	0x00, 0xf0, 0x21, 0x00


	//----- nvinfo : EIATTR_SPARSE_MMA_MASK
	.align		4
.L_70:
        /*0068*/ 	.byte	0x03, 0x50
        /*006a*/ 	.short	0x0000


	//----- nvinfo : EIATTR_MAXREG_COUNT
	.align		4
        /*006c*/ 	.byte	0x03, 0x1b
        /*006e*/ 	.short	0x00ff


	//----- nvinfo : EIATTR_NUM_BARRIERS
	.align		4
        /*0070*/ 	.byte	0x02, 0x4c
        /*0072*/ 	.byte	0x01
	.zero		1


	//----- nvinfo : EIATTR_EXTERNS
	.align		4
        /*0074*/ 	.byte	0x04, 0x0f
        /*0076*/ 	.short	(.L_72 - .L_71)


	//   ....[0]....
	.align		4
.L_71:
        /*0078*/ 	.word	index@(__assertfail)


	//----- nvinfo : EIATTR_MERCURY_ISA_VERSION
	.align		4
.L_72:
        /*007c*/ 	.byte	0x03, 0x5f
        /*007e*/ 	.short	0x0101


	//----- nvinfo : EIATTR_VRC_CTA_INIT_COUNT
	.align		4
        /*0080*/ 	.byte	0x02, 0x4a
	.zero		1
	.zero		1


	//----- nvinfo : EIATTR_SYSCALL_OFFSETS
	.align		4
        /*0084*/ 	.byte	0x04, 0x46
        /*0086*/ 	.short	(.L_74 - .L_73)


	//   ....[0]....
.L_73:
        /*0088*/ 	.word	0x00001750


	//----- nvinfo : EIATTR_EXIT_INSTR_OFFSETS
	.align		4
.L_74:
        /*008c*/ 	.byte	0x04, 0x1c
        /*008e*/ 	.short	(.L_76 - .L_75)


	//   ....[0]....
.L_75:
        /*0090*/ 	.word	0x000000a0


	//   ....[1]....
        /*0094*/ 	.word	0x000001c0


	//   ....[2]....
        /*0098*/ 	.word	0x000001f0


	//   ....[3]....
        /*009c*/ 	.word	0x00000280


	//   ....[4]....
        /*00a0*/ 	.word	0x00001990


	//   ....[5]....
        /*00a4*/ 	.word	0x00001b40


	//----- nvinfo : EIATTR_CRS_STACK_SIZE
	.align		4
.L_76:
        /*00a8*/ 	.byte	0x04, 0x1e
        /*00aa*/ 	.short	(.L_78 - .L_77)
.L_77:
        /*00ac*/ 	.word	0x00000000


	//----- nvinfo : EIATTR_CBANK_PARAM_SIZE
	.align		4
.L_78:
        /*00b0*/ 	.byte	0x03, 0x19
        /*00b2*/ 	.short	0x0030


	//----- nvinfo : EIATTR_PARAM_CBANK
	.align		4
        /*00b4*/ 	.byte	0x04, 0x0a
        /*00b6*/ 	.short	(.L_80 - .L_79)
	.align		4
.L_79:
        /*00b8*/ 	.word	index@(.nv.constant0._Z11dot_productxxxxPdS_)
        /*00bc*/ 	.short	0x0380
        /*00be*/ 	.short	0x0030


	//----- nvinfo : EIATTR_SW_WAR
	.align		4
.L_80:
        /*00c0*/ 	.byte	0x04, 0x36
        /*00c2*/ 	.short	(.L_82 - .L_81)
.L_81:
        /*00c4*/ 	.word	0x00000008
.L_82:


//--------------------- .nv.info._Z7kernel2xxPd   --------------------------
	.section	.nv.info._Z7kernel2xxPd,"",@"SHT_CUDA_INFO"
	.sectionflags	@""
	.align	4


	//----- nvinfo : EIATTR_CUDA_API_VERSION
	.align		4
        /*0000*/ 	.byte	0x04, 0x37
        /*0002*/ 	.short	(.L_84 - .L_83)
.L_83:
        /*0004*/ 	.word	0x00000082


	//----- nvinfo : EIATTR_KPARAM_INFO
	.align		4
.L_84:
        /*0008*/ 	.byte	0x04, 0x17
        /*000a*/ 	.short	(.L_86 - .L_85)
.L_85:
        /*000c*/ 	.word	0x00000000
        /*0010*/ 	.short	0x0002
        /*0012*/ 	.short	0x0010
        /*0014*/ 	.byte	0x00, 0xf5, 0x21, 0x00


	//----- nvinfo : EIATTR_KPARAM_INFO
	.align		4
.L_86:
        /*0018*/ 	.byte	0x04, 0x17
        /*001a*/ 	.short	(.L_88 - .L_87)
.L_87:
        /*001c*/ 	.word	0x00000000
        /*0020*/ 	.short	0x0001
        /*0022*/ 	.short	0x0008
        /*0024*/ 	.byte	0x00, 0xf0, 0x21, 0x00


	//----- nvinfo : EIATTR_KPARAM_INFO
	.align		4
.L_88:
        /*0028*/ 	.byte	0x04, 0x17
        /*002a*/ 	.short	(.L_90 - .L_89)
.L_89:
        /*002c*/ 	.word	0x00000000
        /*0030*/ 	.short	0x0000
        /*0032*/ 	.short	0x0000
        /*0034*/ 	.byte	0x00, 0xf0, 0x21, 0x00


	//----- nvinfo : EIATTR_SPARSE_MMA_MASK
	.align		4
.L_90:
        /*0038*/ 	.byte	0x03, 0x50
        /*003a*/ 	.short	0x0000


	//----- nvinfo : EIATTR_MAXREG_COUNT
	.align		4
        /*003c*/ 	.byte	0x03, 0x1b
        /*003e*/ 	.short	0x00ff


	//----- nvinfo : EIATTR_NUM_BARRIERS
	.align		4
        /*0040*/ 	.byte	0x02, 0x4c
        /*0042*/ 	.byte	0x01
	.zero		1


	//----- nvinfo : EIATTR_EXTERNS
	.align		4
        /*0044*/ 	.byte	0x04, 0x0f
        /*0046*/ 	.short	(.L_92 - .L_91)


	//   ....[0]....
	.align		4
.L_91:
        /*0048*/ 	.word	index@(free)


	//   ....[1]....
	.align		4
        /*004c*/ 	.word	index@(__assertfail)


	//----- nvinfo : EIATTR_MERCURY_ISA_VERSION
	.align		4
.L_92:
        /*0050*/ 	.byte	0x03, 0x5f
        /*0052*/ 	.short	0x0101


	//----- nvinfo : EIATTR_VRC_CTA_INIT_COUNT
	.align		4
        /*0054*/ 	.byte	0x02, 0x4a
	.zero		1
	.zero		1


	//----- nvinfo : EIATTR_SYSCALL_OFFSETS
	.align		4
        /*0058*/ 	.byte	0x04, 0x46
        /*005a*/ 	.short	(.L_94 - .L_93)


	//   ....[0]....
.L_93:
        /*005c*/ 	.word	0x00001620


	//   ....[1]....
        /*0060*/ 	.word	0x00003280


	//----- nvinfo : EIATTR_EXIT_INSTR_OFFSETS
	.align		4
.L_94:
        /*0064*/ 	.byte	0x04, 0x1c
        /*0066*/ 	.short	(.L_96 - .L_95)


	//   ....[0]....
.L_95:
        /*0068*/ 	.word	0x000000a0


	//   ....[1]....
        /*006c*/ 	.word	0x00003290


	//----- nvinfo : EIATTR_CRS_STACK_SIZE
	.align		4
.L_96:
        /*0070*/ 	.byte	0x04, 0x1e
        /*0072*/ 	.short	(.L_98 - .L_97)
.L_97:
        /*0074*/ 	.word	0x00000000


	//----- nvinfo : EIATTR_CBANK_PARAM_SIZE
	.align		4
.L_98:
        /*0078*/ 	.byte	0x03, 0x19
        /*007a*/ 	.short	0x0018


	//----- nvinfo : EIATTR_PARAM_CBANK
	.align		4
        /*007c*/ 	.byte	0x04, 0x0a
        /*007e*/ 	.short	(.L_100 - .L_99)
	.align		4
.L_99:
        /*0080*/ 	.word	index@(.nv.constant0._Z7kernel2xxPd)
        /*0084*/ 	.short	0x0380
        /*0086*/ 	.short	0x0018


	//----- nvinfo : EIATTR_SW_WAR
	.align		4
.L_100:
        /*0088*/ 	.byte	0x04, 0x36
        /*008a*/ 	.short	(.L_102 - .L_101)
.L_101:
        /*008c*/ 	.word	0x00000008
.L_102:


//--------------------- .nv.info._Z7kernel1iiPd   --------------------------
	.section	.nv.info._Z7kernel1iiPd,"",@"SHT_CUDA_INFO"
	.sectionflags	@""
	.align	4


	//----- nvinfo : EIATTR_CUDA_API_VERSION
	.align		4
        /*0000*/ 	.byte	0x04, 0x37
        /*0002*/ 	.short	(.L_104 - .L_103)
.L_103:
        /*0004*/ 	.word	0x00000082


	//----- nvinfo : EIATTR_KPARAM_INFO
	.align		4
.L_104:
        /*0008*/ 	.byte	0x04, 0x17
        /*000a*/ 	.short	(.L_106 - .L_105)
.L_105:
        /*000c*/ 	.word	0x00000000
        /*0010*/ 	.short	0x0002
        /*0012*/ 	.short	0x0008
        /*0014*/ 	.byte	0x00, 0xf5, 0x21, 0x00


	//----- nvinfo : EIATTR_KPARAM_INFO
	.align		4
.L_106:
        /*0018*/ 	.byte	0x04, 0x17
        /*001a*/ 	.short	(.L_108 - .L_107)
.L_107:
        /*001c*/ 	.word	0x00000000
        /*0020*/ 	.short	0x0001
        /*0022*/ 	.short	0x0004
        /*0024*/ 	.byte	0x00, 0xf0, 0x11, 0x00


	//----- nvinfo : EIATTR_KPARAM_INFO
	.align		4
.L_108:
        /*0028*/ 	.byte	0x04, 0x17
        /*002a*/ 	.short	(.L_110 - .L_109)
.L_109:
        /*002c*/ 	.word	0x00000000
        /*0030*/ 	.short	0x0000
        /*0032*/ 	.short	0x0000
        /*0034*/ 	.byte	0x00, 0xf0, 0x11, 0x00


	//----- nvinfo : EIATTR_SPARSE_MMA_MASK
	.align		4
.L_110:
        /*0038*/ 	.byte	0x03, 0x50
        /*003a*/ 	.short	0x0000


	//----- nvinfo : EIATTR_MAXREG_COUNT
	.align		4
        /*003c*/ 	.byte	0x03, 0x1b
        /*003e*/ 	.short	0x00ff


	//----- nvinfo : EIATTR_MERCURY_ISA_VERSION
	.align		4
        /*0040*/ 	.byte	0x03, 0x5f
        /*0042*/ 	.short	0x0101


	//----- nvinfo : EIATTR_VRC_CTA_INIT_COUNT
	.align		4
        /*0044*/ 	.byte	0x02, 0x4a
	.zero		1
	.zero		1


	//----- nvinfo : EIATTR_EXIT_INSTR_OFFSETS
	.align		4
        /*0048*/ 	.byte	0x04, 0x1c
        /*004a*/ 	.short	(.L_112 - .L_111)


	//   ....[0]....
.L_111:
        /*004c*/ 	.word	0x00000070


	//   ....[1]....
        /*0050*/ 	.word	0x00001950


	//   ....[2]....
        /*0054*/ 	.word	0x000031a0


	//   ....[3]....
        /*0058*/ 	.word	0x00003dc0


	//   ....[4]....
        /*005c*/ 	.word	0x00004420


	//   ....[5]....
        /*0060*/ 	.word	0x00004630


	//----- nvinfo : EIATTR_CRS_STACK_SIZE
	.align		4
.L_112:
        /*0064*/ 	.byte	0x04, 0x1e
        /*0066*/ 	.short	(.L_114 - .L_113)
.L_113:
        /*0068*/ 	.word	0x00000000


	//----- nvinfo : EIATTR_CBANK_PARAM_SIZE
	.align		4
.L_114:
        /*006c*/ 	.byte	0x03, 0x19
        /*006e*/ 	.short	0x0010


	//----- nvinfo : EIATTR_PARAM_CBANK
	.align		4
        /*0070*/ 	.byte	0x04, 0x0a
        /*0072*/ 	.short	(.L_116 - .L_115)
	.align		4
.L_115:
        /*0074*/ 	.word	index@(.nv.constant0._Z7kernel1iiPd)
        /*0078*/ 	.short	0x0380
        /*007a*/ 	.short	0x0010


	//----- nvinfo : EIATTR_SW_WAR
	.align		4
.L_116:
        /*007c*/ 	.byte	0x04, 0x36
        /*007e*/ 	.short	(.L_118 - .L_117)
.L_117:
        /*0080*/ 	.word	0x00000008
.L_118:


//--------------------- .nv.callgraph             --------------------------
	.section	.nv.callgraph,"",@"SHT_CUDA_CALLGRAPH"
	.align	4
	.sectionentsize	8
	.align		4
        /*0000*/ 	.word	0x00000000
	.align		4
        /*0004*/ 	.word	0xffffffff
	.align		4
        /*0008*/ 	.word	index@(_Z12dot_product2xxPdS_)
	.align		4
        /*000c*/ 	.word	index@(__assertfail)
	.align		4
        /*0010*/ 	.word	index@(_Z11dot_productxxxxPdS_)
	.align		4
        /*0014*/ 	.word	index@(__assertfail)
	.align		4
        /*0018*/ 	.word	index@(_Z7kernel2xxPd)
	.align		4
        /*001c*/ 	.word	index@(free)
	.align		4
        /*0020*/ 	.word	index@(_Z7kernel2xxPd)
	.align		4
        /*0024*/ 	.word	index@(__assertfail)
	.align		4
        /*0028*/ 	.word	0x00000000
	.align		4
        /*002c*/ 	.word	0xfffffffe
	.align		4
        /*0030*/ 	.word	0x00000000
	.align		4
        /*0034*/ 	.word	0xfffffffd
	.align		4
        /*0038*/ 	.word	0x00000000
	.align		4
        /*003c*/ 	.word	0xfffffffc


//--------------------- .nv.constant4             --------------------------
	.section	.nv.constant4,"a",@progbits
	.align	8
	.align		8
.nv.constant4:
        /*0000*/ 	.dword	__assertfail
	.align		8
        /*0008*/ 	.dword	__unnamed_1
	.align		8
        /*0010*/ 	.dword	$str
	.align		8
        /*0018*/ 	.dword	$str$1
	.align		8
        /*0020*/ 	.dword	free


//--------------------- .text._Z12dot_product2xxPdS_ --------------------------
	.section	.text._Z12dot_product2xxPdS_,"ax",@progbits
	.align	128
        .global         _Z12dot_product2xxPdS_
        .type           _Z12dot_product2xxPdS_,@function
        .size           _Z12dot_product2xxPdS_,(.L_x_202 - _Z12dot_product2xxPdS_)
        .other          _Z12dot_product2xxPdS_,@"STO_CUDA_ENTRY STV_DEFAULT"
_Z12dot_product2xxPdS_:
.text._Z12dot_product2xxPdS_:
[----:B------:R-:W0:Y:S01]  /*0000*/  LDC R1, c[0x0][0x37c] ;  /* 0x0000df00ff017b82 */ /* 0x000e220000000800 */
[----:B------:R-:W1:Y:S01]  /*0010*/  S2R R16, SR_CTAID.X ;  /* 0x0000000000107919 */ /* 0x000e620000002500 */
[----:B------:R-:W2:Y:S01]  /*0020*/  LDCU.64 UR38, c[0x0][0x380] ;  /* 0x00007000ff2677ac */ /* 0x000ea20008000a00 */
[----:B------:R-:W1:Y:S02]  /*0030*/  S2R R18, SR_CTAID.Y ;  /* 0x0000000000127919 */ /* 0x000e640000002600 */
[----:B-1----:R-:W-:-:S04]  /*0040*/  ISETP.GT.U32.AND P0, PT, R16, R18, PT ;  /* 0x000000121000720c */ /* 0x002fc80003f04070 */
[----:B------:R-:W-:-:S04]  /*0050*/  ISETP.GT.AND.EX P0, PT, RZ, RZ, PT, P0 ;  /* 0x000000ffff00720c */ /* 0x000fc80003f04300 */
[----:B------:R-:W-:-:S04]  /*0060*/  SEL R0, R16, R18, P0 ;  /* 0x0000001210007207 */ /* 0x000fc80000000000 */
[----:B--2---:R-:W-:-:S04]  /*0070*/  ISETP.GE.U32.AND P0, PT, R0, UR38, PT ;  /* 0x0000002600007c0c */ /* 0x004fc8000bf06070 */
[----:B------:R-:W-:-:S13]  /*0080*/  ISETP.GE.AND.EX P0, PT, RZ, UR39, PT, P0 ;  /* 0x00000027ff007c0c */ /* 0x000fda000bf06300 */
[----:B0-----:R-:W-:Y:S05]  /*0090*/  @P0 EXIT ;  /* 0x000000000000094d */ /* 0x001fea0003800000 */
[----:B------:R-:W0:Y:S01]  /*00a0*/  S2R R3, SR_TID.X ;  /* 0x0000000000037919 */ /* 0x000e220000002100 */
[----:B------:R-:W1:Y:S01]  /*00b0*/  LDCU.64 UR36, c[0x0][0x358] ;  /* 0x00006b00ff2477ac */ /* 0x000e620008000a00 */
[----:B0-----:R-:W-:-:S04]  /*00c0*/  ISETP.NE.AND P0, PT, R3, RZ, PT ;  /* 0x000000ff0300720c */ /* 0x001fc80003f05270 */
[----:B------:R-:W-:-:S13]  /*00d0*/  ISETP.NE.OR P0, PT, R16, R18, P0 ;  /* 0x000000121000720c */ /* 0x000fda0000705670 */
[----:B-1----:R-:W-:Y:S05]  /*00e0*/  @P0 BRA `(.L_x_0) ;  /* 0x0000000000280947 */ /* 0x002fea0003800000 */
[----:B------:R-:W0:Y:S01]  /*00f0*/  LDC.64 R2, c[0x0][0x398] ;  /* 0x0000e600ff027b82 */ /* 0x000e220000000a00 */
[----:B------:R-:W-:Y:S02]  /*0100*/  IMAD.MOV.U32 R19, RZ, RZ, RZ ;  /* 0x000000ffff137224 */ /* 0x000fe400078e00ff */
[----:B------:R-:W-:Y:S02]  /*0110*/  IMAD.MOV.U32 R4, RZ, RZ, 0x0 ;  /* 0x00000000ff047424 */ /* 0x000fe400078e00ff */
[----:B------:R-:W-:-:S04]  /*0120*/  IMAD.WIDE.U32 R18, R16, UR38, R18 ;  /* 0x0000002610127c25 */ /* 0x000fc8000f8e0012 */
[----:B------:R-:W-:Y:S02]  /*0130*/  IMAD R16, R16, UR39, R19 ;  /* 0x0000002710107c24 */ /* 0x000fe4000f8e0213 */
[----:B------:R-:W-:Y:S01]  /*0140*/  IMAD.MOV.U32 R5, RZ, RZ, 0x3ff00000 ;  /* 0x3ff00000ff057424 */ /* 0x000fe200078e00ff */
[----:B0-----:R-:W-:-:S04]  /*0150*/  LEA R2, P0, R18, R2, 0x3 ;  /* 0x0000000212027211 */ /* 0x001fc800078018ff */
[----:B------:R-:W-:-:S05]  /*0160*/  LEA.HI.X R3, R18, R3, R16, 0x3, P0 ;  /* 0x0000000312037211 */ /* 0x000fca00000f1c10 */
[----:B------:R-:W-:Y:S01]  /*0170*/  STG.E.64 desc[UR36][R2.64], R4 ;  /* 0x0000000402007986 */ /* 0x000fe2000c101b24 */
[----:B------:R-:W-:Y:S05]  /*0180*/  EXIT ;  /* 0x000000000000794d */ /* 0x000fea0003800000 */
.L_x_0:
[----:B------:R-:W-:-:S13]  /*0190*/  ISETP.GE.U32.AND P0, PT, R16, R18, PT ;  /* 0x000000121000720c */ /* 0x000fda0003f06070 */
[----:B------:R-:W-:Y:S05]  /*01a0*/  @P0 EXIT ;  /* 0x000000000000094d */ /* 0x000fea0003800000 */
[----:B------:R-:W0:Y:S02]  /*01b0*/  LDC.64 R8, c[0x0][0x388] ;  /* 0x0000e200ff087b82 */ /* 0x000e240000000a00 */
[----:B0-----:R-:W-:-:S04]  /*01c0*/  IADD3 R5, P0, PT, -R3, R8, RZ ;  /* 0x0000000803057210 */ /* 0x001fc80007f1e1ff */
[----:B------:R-:W-:-:S04]  /*01d0*/  IADD3.X R2, PT, PT, R9, -0x1, RZ, P0, !PT ;  /* 0xffffffff09027810 */ /* 0x000fc800007fe4ff */
[----:B------:R-:W-:-:S04]  /*01e0*/  SHF.R.S32.HI R0, RZ, 0x1f, R2 ;  /* 0x0000001fff007819 */ /* 0x000fc80000011402 */
[----:B------:R-:W-:-:S05]  /*01f0*/  LEA.HI R0, P0, R0, R5, RZ, 0x5 ;  /* 0x0000000500007211 */ /* 0x000fca00078128ff */
[----:B------:R-:W-:-:S05]  /*0200*/  IMAD.X R5, RZ, RZ, R2, P0 ;  /* 0x000000ffff057224 */ /* 0x000fca00000e0602 */
[----:B------:R-:W-:-:S04]  /*0210*/  SHF.R.U64 R0, R0, 0x5, R5 ;  /* 0x0000000500007819 */ /* 0x000fc80000001205 */
[----:B------:R-:W-:-:S13]  /*0220*/  ISETP.NE.AND P0, PT, R0, -0x1, PT ;  /* 0xffffffff0000780c */ /* 0x000fda0003f05270 */
[----:B------:R-:W-:Y:S05]  /*0230*/  @!P0 EXIT ;  /* 0x000000000000894d */ /* 0x000fea0003800000 */
[----:B------:R-:W-:Y:S01]  /*0240*/  ISETP.NE.AND P0, PT, R3, RZ, PT ;  /* 0x000000ff0300720c */ /* 0x000fe20003f05270 */
[----:B------:R-:W-:Y:S01]  /*0250*/  BSSY.RECONVERGENT B0, `(.L_x_1) ;  /* 0x000001f000007945 */ /* 0x000fe20003800200 */
[----:B------:R-:W-:Y:S02]  /*0260*/  IMAD.MOV.U32 R4, RZ, RZ, R3 ;  /* 0x000000ffff047224 */ /* 0x000fe400078e0003 */
[----:B------:R-:W-:Y:S02]  /*0270*/  IMAD.MOV.U32 R5, RZ, RZ, RZ ;  /* 0x000000ffff057224 */ /* 0x000fe400078e00ff */
[----:B------:R-:W-:-:S07]  /*0280*/  IMAD.MOV.U32 R2, RZ, RZ, 0x1 ;  /* 0x00000001ff027424 */ /* 0x000fce00078e00ff */
[----:B------:R-:W-:Y:S05]  /*0290*/  @!P0 BRA `(.L_x_2) ;  /* 0x0000000000688947 */ /* 0x000fea0003800000 */
[----:B------:R-:W-:Y:S01]  /*02a0*/  ISETP.GE.U32.AND P0, PT, R3, 0x3, PT ;  /* 0x000000030300780c */ /* 0x000fe20003f06070 */
[----:B------:R-:W-:-:S12]  /*02b0*/  IMAD.MOV.U32 R2, RZ, RZ, 0x2 ;  /* 0x00000002ff027424 */ /* 0x000fd800078e00ff */
        /* <DEDUP_REMOVED lines=21> */
[----:B------:R-:W-:Y:S01]  /*0410*/  @P0 IMAD.MOV.U32 R0, RZ, RZ, 0xb ;  /* 0x0000000bff000424 */ /* 0x000fe200078e00ff */
[----:B------:R-:W-:-:S04]  /*0420*/  @P0 ISETP.NE.AND P1, PT, R3, 0x3ff, PT ;  /* 0x000003ff0300080c */ /* 0x000fc80003f25270 */
[----:B------:R-:W-:-:S09]  /*0430*/  @P0 SEL R2, R0, 0xa, !P1 ;  /* 0x0000000a00020807 */ /* 0x000fd20004800000 */
.L_x_2:
[----:B------:R-:W-:Y:S05]  /*0440*/  BSYNC.RECONVERGENT B0 ;  /* 0x0000000000007941 */ /* 0x000fea0003800200 */
.L_x_1:
[----:B------:R-:W-:Y:S01]  /*0450*/  ISETP.GE.U32.AND P0, PT, R4, R8, PT ;  /* 0x000000080400720c */ /* 0x000fe20003f06070 */
[----:B------:R-:W-:Y:S01]  /*0460*/  BSSY.RECONVERGENT B0, `(.L_x_3) ;  /* 0x00000c2000007945 */ /* 0x000fe20003800200 */
[----:B------:R-:W-:Y:S02]  /*0470*/  ISETP.LT.U32.AND P1, PT, R8, 0x20, PT ;  /* 0x000000200800780c */ /* 0x000fe40003f21070 */
[----:B------:R-:W-:Y:S02]  /*0480*/  CS2R R28, SRZ ;  /* 0x00000000001c7805 */ /* 0x000fe4000001ff00 */
[----:B------:R-:W-:Y:S02]  /*0490*/  ISETP.GE.AND.EX P0, PT, R5, R9, PT, P0 ;  /* 0x000000090500720c */ /* 0x000fe40003f06300 */
[----:B------:R-:W-:-:S04]  /*04a0*/  ISETP.LT.AND.EX P1, PT, R9, RZ, PT, P1 ;  /* 0x000000ff0900720c */ /* 0x000fc80003f21310 */
[----:B------:R-:W-:Y:S02]  /*04b0*/  SEL R22, R8, 0x20, P1 ;  /* 0x0000002008167807 */ /* 0x000fe40000800000 */
[----:B------:R-:W-:-:S05]  /*04c0*/  SEL R23, R9, RZ, P1 ;  /* 0x000000ff09177207 */ /* 0x000fca0000800000 */
[----:B------:R-:W-:Y:S05]  /*04d0*/  @P0 BRA `(.L_x_4) ;  /* 0x0000000800e80947 */ /* 0x000fea0003800000 */
[----:B------:R-:W-:Y:S01]  /*04e0*/  LOP3.LUT R7, RZ, R4, RZ, 0x33, !PT ;  /* 0x00000004ff077212 */ /* 0x000fe200078e33ff */
[----:B------:R-:W-:Y:S01]  /*04f0*/  BSSY.RECONVERGENT B1, `(.L_x_5) ;  /* 0x0000040000017945 */ /* 0x000fe20003800200 */
[----:B------:R-:W-:Y:S02]  /*0500*/  LOP3.LUT R0, RZ, R5, RZ, 0x33, !PT ;  /* 0x00000005ff007212 */ /* 0x000fe400078e33ff */
[----:B------:R-:W-:Y:S02]  /*0510*/  CS2R R28, SRZ ;  /* 0x00000000001c7805 */ /* 0x000fe4000001ff00 */
[----:B------:R-:W-:-:S04]  /*0520*/  IADD3 R6, P1, PT, R7, R8, RZ ;  /* 0x0000000807067210 */ /* 0x000fc80007f3e0ff */
[----:B------:R-:W-:Y:S01]  /*0530*/  ISETP.GE.U32.AND P0, PT, R6, 0xe0, PT ;  /* 0x000000e00600780c */ /* 0x000fe20003f06070 */
[----:B------:R-:W-:-:S05]  /*0540*/  IMAD.X R11, R0, 0x1, R9, P1 ;  /* 0x00000001000b7824 */ /* 0x000fca00008e0609 */
[----:B------:R-:W-:Y:S02]  /*0550*/  ISETP.GE.U32.AND.EX P0, PT, R11, RZ, PT, P0 ;  /* 0x000000ff0b00720c */ /* 0x000fe40003f06100 */
[----:B------:R-:W-:-:S04]  /*0560*/  SHF.R.U64 R7, R6, 0x5, R11 ;  /* 0x0000000506077819 */ /* 0x000fc8000000120b */
[----:B------:R-:W-:-:S04]  /*0570*/  IADD3 R7, P1, PT, R7, 0x1, RZ ;  /* 0x0000000107077810 */ /* 0x000fc80007f3e0ff */
[----:B------:R-:W-:-:S03]  /*0580*/  LEA.HI.X R15, R11, RZ, RZ, 0x1b, P1 ;  /* 0x000000ff0b0f7211 */ /* 0x000fc600008fdcff */
[----:B------:R-:W-:Y:S06]  /*0590*/  @!P0 BRA `(.L_x_6) ;  /* 0x0000000000d48947 */ /* 0x000fec0003800000 */
[----:B------:R-:W0:Y:S01]  /*05a0*/  LDCU.64 UR4, c[0x0][0x390] ;  /* 0x00007200ff0477ac */ /* 0x000e220008000a00 */
[-CC-:B------:R-:W-:Y:S01]  /*05b0*/  IMAD.WIDE.U32 R12, R18, R8.reuse, R4.reuse ;  /* 0x00000008120c7225 */ /* 0x180fe200078e0004 */
[----:B------:R-:W-:Y:S02]  /*05c0*/  LOP3.LUT R30, R7, 0xfffffff8, RZ, 0xc0, !PT ;  /* 0xfffffff8071e7812 */ /* 0x000fe400078ec0ff */
[----:B------:R-:W-:Y:S01]  /*05d0*/  CS2R R28, SRZ ;  /* 0x00000000001c7805 */ /* 0x000fe2000001ff00 */
[----:B------:R-:W-:-:S04]  /*05e0*/  IMAD.WIDE.U32 R10, R16, R8, R4 ;  /* 0x00000008100a7225 */ /* 0x000fc800078e0004 */
[-C--:B------:R-:W-:Y:S02]  /*05f0*/  IMAD R13, R18, R9.reuse, R13 ;  /* 0x00000009120d7224 */ /* 0x080fe400078e020d */
[----:B------:R-:W-:Y:S01]  /*0600*/  IMAD R11, R16, R9, R11 ;  /* 0x00000009100b7224 */ /* 0x000fe200078e020b */
[----:B0-----:R-:W-:Y:S02]  /*0610*/  LEA R14, P0, R12, UR4, 0x3 ;  /* 0x000000040c0e7c11 */ /* 0x001fe4000f8018ff */
[----:B------:R-:W-:Y:S02]  /*0620*/  LEA R0, P1, R10, UR4, 0x3 ;  /* 0x000000040a007c11 */ /* 0x000fe4000f8218ff */
[----:B------:R-:W-:Y:S02]  /*0630*/  LEA.HI.X R13, R12, UR5, R13, 0x3, P0 ;  /* 0x000000050c0d7c11 */ /* 0x000fe400080f1c0d */
[----:B------:R-:W-:Y:S02]  /*0640*/  IADD3 R14, P0, PT, R14, 0x400, RZ ;  /* 0x000004000e0e7810 */ /* 0x000fe40007f1e0ff */
[----:B------:R-:W-:-:S02]  /*0650*/  IADD3 R12, P2, PT, R0, 0x400, RZ ;  /* 0x00000400000c7810 */ /* 0x000fc40007f5e0ff */
[----:B------:R-:W-:Y:S02]  /*0660*/  LEA.HI.X R10, R10, UR5, R11, 0x3, P1 ;  /* 0x000000050a0a7c11 */ /* 0x000fe400088f1c0b */
[----:B------:R-:W-:Y:S01]  /*0670*/  LOP3.LUT R0, R15, 0xfffffff, RZ, 0xc0, !PT ;  /* 0x0fffffff0f007812 */ /* 0x000fe200078ec0ff */
[----:B------:R-:W-:Y:S02]  /*0680*/  IMAD.X R15, RZ, RZ, R13, P0 ;  /* 0x000000ffff0f7224 */ /* 0x000fe400000e060d */
[----:B------:R-:W-:-:S07]  /*0690*/  IMAD.X R13, RZ, RZ, R10, P2 ;  /* 0x000000ffff0d7224 */ /* 0x000fce00010e060a */
.L_x_7:
[----:B------:R-:W-:Y:S01]  /*06a0*/  IMAD.MOV.U32 R10, RZ, RZ, R14 ;  /* 0x000000ffff0a7224 */ /* 0x000fe200078e000e */
[----:B------:R-:W2:Y:S01]  /*06b0*/  LDG.E.64 R24, desc[UR36][R12.64+-0x400] ;  /* 0xfffc00240c187981 */ /* 0x000ea2000c1e1b00 */
[----:B------:R-:W-:-:S03]  /*06c0*/  IMAD.MOV.U32 R11, RZ, RZ, R15 ;  /* 0x000000ffff0b7224 */ /* 0x000fc600078e000f */
[----:B------:R-:W3:Y:S04]  /*06d0*/  LDG.E.64 R26, desc[UR36][R12.64+-0x300] ;  /* 0xfffd00240c1a7981 */ /* 0x000ee8000c1e1b00 */
[----:B------:R-:W2:Y:S04]  /*06e0*/  LDG.E.64 R14, desc[UR36][R10.64+-0x400] ;  /* 0xfffc00240a0e7981 */ /* 0x000ea8000c1e1b00 */
[----:B------:R-:W3:Y:S01]  /*06f0*/  LDG.E.64 R20, desc[UR36][R10.64+-0x300] ;  /* 0xfffd00240a147981 */ /* 0x000ee2000c1e1b00 */
[----:B--2---:R-:W-:-:S03]  /*0700*/  DFMA R14, R24, R14, R28 ;  /* 0x0000000e180e722b */ /* 0x004fc6000000001c */
[----:B------:R-:W2:Y:S04]  /*0710*/  LDG.E.64 R24, desc[UR36][R12.64+-0x200] ;  /* 0xfffe00240c187981 */ /* 0x000ea8000c1e1b00 */
[----:B------:R-:W4:Y:S01]  /*0720*/  LDG.E.64 R28, desc[UR36][R12.64+-0x100] ;  /* 0xffff00240c1c7981 */ /* 0x000f22000c1e1b00 */
[----:B---3--:R-:W-:-:S03]  /*0730*/  DFMA R26, R26, R20, R14 ;  /* 0x000000141a1a722b */ /* 0x008fc6000000000e */
[----:B------:R-:W2:Y:S04]  /*0740*/  LDG.E.64 R14, desc[UR36][R10.64+-0x200] ;  /* 0xfffe00240a0e7981 */ /* 0x000ea8000c1e1b00 */
[----:B------:R-:W4:Y:S01]  /*0750*/  LDG.E.64 R20, desc[UR36][R10.64+-0x100] ;  /* 0xffff00240a147981 */ /* 0x000f22000c1e1b00 */
[----:B--2---:R-:W-:-:S03]  /*0760*/  DFMA R14, R24, R14, R26 ;  /* 0x0000000e180e722b */ /* 0x004fc6000000001a */
[----:B------:R-:W2:Y:S04]  /*0770*/  LDG.E.64 R26, desc[UR36][R12.64] ;  /* 0x000000240c1a7981 */ /* 0x000ea8000c1e1b00 */
[----:B------:R-:W3:Y:S01]  /*0780*/  LDG.E.64 R24, desc[UR36][R10.64+0x100] ;  /* 0x000100240a187981 */ /* 0x000ee2000c1e1b00 */
[----:B----4-:R-:W-:-:S03]  /*0790*/  DFMA R28, R28, R20, R14 ;  /* 0x000000141c1c722b */ /* 0x010fc6000000000e */
[----:B------:R-:W2:Y:S04]  /*07a0*/  LDG.E.64 R14, desc[UR36][R10.64] ;  /* 0x000000240a0e7981 */ /* 0x000ea8000c1e1b00 */
[----:B------:R-:W3:Y:S01]  /*07b0*/  LDG.E.64 R20, desc[UR36][R12.64+0x100] ;  /* 0x000100240c147981 */ /* 0x000ee2000c1e1b00 */
[----:B--2---:R-:W-:-:S03]  /*07c0*/  DFMA R14, R26, R14, R28 ;  /* 0x0000000e1a0e722b */ /* 0x004fc6000000001c */
[----:B------:R-:W2:Y:S04]  /*07d0*/  LDG.E.64 R26, desc[UR36][R12.64+0x300] ;  /* 0x000300240c1a7981 */ /* 0x000ea8000c1e1b00 */
[----:B------:R-:W2:Y:S01]  /*07e0*/  LDG.E.64 R28, desc[UR36][R10.64+0x300] ;  /* 0x000300240a1c7981 */ /* 0x000ea2000c1e1b00 */
[----:B---3--:R-:W-:-:S03]  /*07f0*/  DFMA R14, R20, R24, R14 ;  /* 0x00000018140e722b */ /* 0x008fc6000000000e */
[----:B------:R0:W3:Y:S04]  /*0800*/  LDG.E.64 R20, desc[UR36][R12.64+0x200] ;  /* 0x000200240c147981 */ /* 0x0000e8000c1e1b00 */
[----:B------:R-:W3:Y:S01]  /*0810*/  LDG.E.64 R24, desc[UR36][R10.64+0x200] ;  /* 0x000200240a187981 */ /* 0x000ee2000c1e1b00 */
[----:B------:R-:W-:-:S04]  /*0820*/  IADD3 R30, P0, PT, R30, -0x8, RZ ;  /* 0xfffffff81e1e7810 */ /* 0x000fc80007f1e0ff */
[----:B------:R-:W-:Y:S02]  /*0830*/  IADD3.X R0, PT, PT, R0, -0x1, RZ, P0, !PT ;  /* 0xffffffff00007810 */ /* 0x000fe400007fe4ff */
[----:B------:R-:W-:-:S04]  /*0840*/  ISETP.NE.U32.AND P0, PT, R30, RZ, PT ;  /* 0x000000ff1e00720c */ /* 0x000fc80003f05070 */
[----:B------:R-:W-:Y:S02]  /*0850*/  ISETP.NE.AND.EX P0, PT, R0, RZ, PT, P0 ;  /* 0x000000ff0000720c */ /* 0x000fe40003f05300 */
[----:B------:R-:W-:Y:S02]  /*0860*/  IADD3 R4, P1, PT, R4, 0x100, RZ ;  /* 0x0000010004047810 */ /* 0x000fe40007f3e0ff */
[----:B0-----:R-:W-:-:S03]  /*0870*/  IADD3 R12, P3, PT, R12, 0x800, RZ ;  /* 0x000008000c0c7810 */ /* 0x001fc60007f7e0ff */
[----:B------:R-:W-:Y:S02]  /*0880*/  IMAD.X R5, RZ, RZ, R5, P1 ;  /* 0x000000ffff057224 */ /* 0x000fe400008e0605 */
[----:B------:R-:W-:Y:S01]  /*0890*/  IMAD.X R13, RZ, RZ, R13, P3 ;  /* 0x000000ffff0d7224 */ /* 0x000fe200018e060d */
[----:B---3--:R-:W-:-:S08]  /*08a0*/  DFMA R14, R20, R24, R14 ;  /* 0x00000018140e722b */ /* 0x008fd0000000000e */
[----:B--2---:R-:W-:Y:S01]  /*08b0*/  DFMA R28, R26, R28, R14 ;  /* 0x0000001c1a1c722b */ /* 0x004fe2000000000e */
[----:B------:R-:W-:-:S05]  /*08c0*/  IADD3 R14, P2, PT, R10, 0x800, RZ ;  /* 0x000008000a0e7810 */ /* 0x000fca0007f5e0ff */
[----:B------:R-:W-:Y:S01]  /*08d0*/  IMAD.X R15, RZ, RZ, R11, P2 ;  /* 0x000000ffff0f7224 */ /* 0x000fe200010e060b */
[----:B------:R-:W-:Y:S07]  /*08e0*/  @P0 BRA `(.L_x_7) ;  /* 0xfffffffc006c0947 */ /* 0x000fee000383ffff */
.L_x_6:
[----:B------:R-:W-:Y:S05]  /*08f0*/  BSYNC.RECONVERGENT B1 ;  /* 0x0000000000017941 */ /* 0x000fea0003800200 */
.L_x_5:
[----:B------:R-:W-:-:S04]  /*0900*/  LOP3.LUT R0, R7, 0x7, RZ, 0xc0, !PT ;  /* 0x0000000707007812 */ /* 0x000fc800078ec0ff */
[----:B------:R-:W-:-:S04]  /*0910*/  ISETP.NE.U32.AND P0, PT, R0, RZ, PT ;  /* 0x000000ff0000720c */ /* 0x000fc80003f05070 */
[----:B------:R-:W-:-:S13]  /*0920*/  ISETP.NE.AND.EX P0, PT, RZ, RZ, PT, P0 ;  /* 0x000000ffff00720c */ /* 0x000fda0003f05300 */
[----:B------:R-:W-:Y:S05]  /*0930*/  @!P0 BRA `(.L_x_4) ;  /* 0x0000000400d08947 */ /* 0x000fea0003800000 */
[----:B------:R-:W-:Y:S01]  /*0940*/  ISETP.GE.U32.AND P1, PT, R0, 0x4, PT ;  /* 0x000000040000780c */ /* 0x000fe20003f26070 */
[----:B------:R-:W-:Y:S01]  /*0950*/  BSSY.RECONVERGENT B1, `(.L_x_8) ;  /* 0x000003f000017945 */ /* 0x000fe20003800200 */
[----:B------:R-:W-:Y:S02]  /*0960*/  LOP3.LUT R7, R7, 0x3, RZ, 0xc0, !PT ;  /* 0x0000000307077812 */ /* 0x000fe400078ec0ff */
[----:B------:R-:W-:Y:S02]  /*0970*/  ISETP.GE.U32.AND.EX P1, PT, RZ, RZ, PT, P1 ;  /* 0x000000ffff00720c */ /* 0x000fe40003f26110 */
[----:B------:R-:W-:-:S04]  /*0980*/  ISETP.NE.U32.AND P0, PT, R7, RZ, PT ;  /* 0x000000ff0700720c */ /* 0x000fc80003f05070 */
[----:B------:R-:W-:-:S07]  /*0990*/  ISETP.NE.AND.EX P0, PT, RZ, RZ, PT, P0 ;  /* 0x000000ffff00720c */ /* 0x000fce0003f05300 */
[----:B------:R-:W-:Y:S06]  /*09a0*/  @!P1 BRA `(.L_x_9) ;  /* 0x0000000000e49947 */ /* 0x000fec0003800000 */
[----:B------:R-:W0:Y:S01]  /*09b0*/  LDCU.64 UR4, c[0x0][0x390] ;  /* 0x00007200ff0477ac */ /* 0x000e220008000a00 */
[----:B------:R-:W-:Y:S02]  /*09c0*/  IMAD.MOV.U32 R12, RZ, RZ, R4 ;  /* 0x000000ffff0c7224 */ /* 0x000fe400078e0004 */
[----:B------:R-:W-:Y:S02]  /*09d0*/  IMAD.MOV.U32 R13, RZ, RZ, R5 ;  /* 0x000000ffff0d7224 */ /* 0x000fe400078e0005 */
[C---:B------:R-:W-:Y:S02]  /*09e0*/  IMAD R0, R16.reuse, R9, RZ ;  /* 0x0000000910007224 */ /* 0x040fe400078e02ff */
[----:B------:R-:W-:-:S04]  /*09f0*/  IMAD.WIDE.U32 R10, R16, R8, R12 ;  /* 0x00000008100a7225 */ /* 0x000fc800078e000c */
[----:B------:R-:W-:Y:S02]  /*0a00*/  IMAD.IADD R11, R11, 0x1, R0 ;  /* 0x000000010b0b7824 */ /* 0x000fe400078e0200 */
[C---:B------:R-:W-:Y:S02]  /*0a10*/  IMAD R5, R18.reuse, R9, RZ ;  /* 0x0000000912057224 */ /* 0x040fe400078e02ff */
[----:B------:R-:W-:Y:S01]  /*0a20*/  IMAD.WIDE.U32 R12, R18, R8, R12 ;  /* 0x00000008120c7225 */ /* 0x000fe200078e000c */
[----:B0-----:R-:W-:-:S03]  /*0a30*/  LEA R32, P1, R10, UR4, 0x3 ;  /* 0x000000040a207c11 */ /* 0x001fc6000f8218ff */
[----:B------:R-:W-:Y:S02]  /*0a40*/  VIADD R14, R4, 0x20 ;  /* 0x00000020040e7836 */ /* 0x000fe40000000000 */
[----:B------:R-:W-:Y:S01]  /*0a50*/  IMAD.MOV.U32 R15, RZ, RZ, RZ ;  /* 0x000000ffff0f7224 */ /* 0x000fe200078e00ff */
[----:B------:R-:W-:Y:S01]  /*0a60*/  LEA.HI.X R33, R10, UR5, R11, 0x3, P1 ;  /* 0x000000050a217c11 */ /* 0x000fe200088f1c0b */
[----:B------:R-:W-:Y:S01]  /*0a70*/  IMAD.IADD R13, R13, 0x1, R5 ;  /* 0x000000010d0d7824 */ /* 0x000fe200078e0205 */
[----:B------:R-:W-:Y:S01]  /*0a80*/  LEA R30, P1, R12, UR4, 0x3 ;  /* 0x000000040c1e7c11 */ /* 0x000fe2000f8218ff */
[----:B------:R-:W-:-:S03]  /*0a90*/  IMAD.WIDE.U32 R10, R16, R8, R14 ;  /* 0x00000008100a7225 */ /* 0x000fc600078e000e */
[----:B------:R-:W-:Y:S01]  /*0aa0*/  LEA.HI.X R31, R12, UR5, R13, 0x3, P1 ;  /* 0x000000050c1f7c11 */ /* 0x000fe200088f1c0d */
[----:B------:R-:W-:Y:S01]  /*0ab0*/  IMAD.IADD R11, R0, 0x1, R11 ;  /* 0x00000001000b7824 */ /* 0x000fe200078e020b */
[----:B------:R-:W-:Y:S01]  /*0ac0*/  LEA R26, P1, R10, UR4, 0x3 ;  /* 0x000000040a1a7c11 */ /* 0x000fe2000f8218ff */
[----:B------:R-:W-:Y:S02]  /*0ad0*/  IMAD.WIDE.U32 R14, R18, R8, R14 ;  /* 0x00000008120e7225 */ /* 0x000fe400078e000e */
[----:B------:R-:W2:Y:S01]  /*0ae0*/  LDG.E.64 R12, desc[UR36][R30.64] ;  /* 0x000000241e0c7981 */ /* 0x000ea2000c1e1b00 */
[----:B------:R-:W-:Y:S01]  /*0af0*/  LEA.HI.X R27, R10, UR5, R11, 0x3, P1 ;  /* 0x000000050a1b7c11 */ /* 0x000fe200088f1c0b */
[----:B------:R-:W-:Y:S01]  /*0b00*/  IMAD.IADD R15, R5, 0x1, R15 ;  /* 0x00000001050f7824 */ /* 0x000fe200078e020f */
[C---:B------:R-:W-:Y:S01]  /*0b10*/  LEA R24, P1, R14.reuse, UR4, 0x3 ;  /* 0x000000040e187c11 */ /* 0x040fe2000f8218ff */
[----:B------:R-:W2:Y:S03]  /*0b20*/  LDG.E.64 R10, desc[UR36][R32.64] ;  /* 0x00000024200a7981 */ /* 0x000ea6000c1e1b00 */
[----:B------:R-:W-:-:S02]  /*0b30*/  LEA.HI.X R25, R14, UR5, R15, 0x3, P1 ;  /* 0x000000050e197c11 */ /* 0x000fc400088f1c0f */
[----:B------:R-:W3:Y:S04]  /*0b40*/  LDG.E.64 R14, desc[UR36][R26.64] ;  /* 0x000000241a0e7981 */ /* 0x000ee8000c1e1b00 */
[----:B------:R-:W3:Y:S01]  /*0b50*/  LDG.E.64 R24, desc[UR36][R24.64] ;  /* 0x0000002418187981 */ /* 0x000ee2000c1e1b00 */
[----:B------:R-:W-:Y:S02]  /*0b60*/  VIADD R20, R4, 0x40 ;  /* 0x0000004004147836 */ /* 0x000fe40000000000 */
[----:B------:R-:W-:Y:S01]  /*0b70*/  IMAD.MOV.U32 R21, RZ, RZ, RZ ;  /* 0x000000ffff157224 */ /* 0x000fe200078e00ff */
[----:B--2---:R-:W-:Y:S01]  /*0b80*/  DFMA R28, R10, R12, R28 ;  /* 0x0000000c0a1c722b */ /* 0x004fe2000000001c */
[----:B------:R-:W-:-:S04]  /*0b90*/  IMAD.WIDE.U32 R12, R16, R8, R20 ;  /* 0x00000008100c7225 */ /* 0x000fc800078e0014 */
[----:B------:R-:W-:Y:S02]  /*0ba0*/  IMAD.IADD R13, R0, 0x1, R13 ;  /* 0x00000001000d7824 */ /* 0x000fe400078e020d */
[-C--:B------:R-:W-:Y:S01]  /*0bb0*/  IMAD.WIDE.U32 R20, R18, R8.reuse, R20 ;  /* 0x0000000812147225 */ /* 0x080fe200078e0014 */
[----:B---3--:R-:W-:Y:S01]  /*0bc0*/  DFMA R28, R14, R24, R28 ;  /* 0x000000180e1c722b */ /* 0x008fe2000000001c */
[----:B------:R-:W-:Y:S02]  /*0bd0*/  LEA R14, P1, R12, UR4, 0x3 ;  /* 0x000000040c0e7c11 */ /* 0x000fe4000f8218ff */
[----:B------:R-:W-:Y:S02]  /*0be0*/  VIADD R10, R4, 0x60 ;  /* 0x00000060040a7836 */ /* 0x000fe40000000000 */
[----:B------:R-:W-:Y:S01]  /*0bf0*/  IMAD.MOV.U32 R11, RZ, RZ, RZ ;  /* 0x000000ffff0b7224 */ /* 0x000fe200078e00ff */
[----:B------:R-:W-:Y:S01]  /*0c00*/  LEA.HI.X R15, R12, UR5, R13, 0x3, P1 ;  /* 0x000000050c0f7c11 */ /* 0x000fe200088f1c0d */
[----:B------:R-:W-:Y:S01]  /*0c10*/  IMAD.IADD R21, R5, 0x1, R21 ;  /* 0x0000000105157824 */ /* 0x000fe200078e0215 */
[----:B------:R-:W-:Y:S01]  /*0c20*/  LEA R24, P1, R20, UR4, 0x3 ;  /* 0x0000000414187c11 */ /* 0x000fe2000f8218ff */
[----:B------:R-:W-:-:S03]  /*0c30*/  IMAD.WIDE.U32 R26, R16, R8, R10 ;  /* 0x00000008101a7225 */ /* 0x000fc600078e000a */
[----:B------:R-:W-:Y:S01]  /*0c40*/  LEA.HI.X R25, R20, UR5, R21, 0x3, P1 ;  /* 0x0000000514197c11 */ /* 0x000fe200088f1c15 */
[----:B------:R-:W-:Y:S01]  /*0c50*/  IMAD.WIDE.U32 R10, R18, R8, R10 ;  /* 0x00000008120a7225 */ /* 0x000fe200078e000a */
[----:B------:R-:W-:Y:S01]  /*0c60*/  LEA R12, P2, R26, UR4, 0x3 ;  /* 0x000000041a0c7c11 */ /* 0x000fe2000f8418ff */
[----:B------:R-:W2:Y:S02]  /*0c70*/  LDG.E.64 R14, desc[UR36][R14.64] ;  /* 0x000000240e0e7981 */ /* 0x000ea4000c1e1b00 */
[----:B------:R-:W-:Y:S01]  /*0c80*/  IMAD.IADD R13, R0, 0x1, R27 ;  /* 0x00000001000d7824 */ /* 0x000fe200078e021b */
[----:B------:R-:W-:Y:S01]  /*0c90*/  LEA R20, P1, R10, UR4, 0x3 ;  /* 0x000000040a147c11 */ /* 0x000fe2000f8218ff */
[----:B------:R-:W-:Y:S01]  /*0ca0*/  IMAD.IADD R5, R5, 0x1, R11 ;  /* 0x0000000105057824 */ /* 0x000fe200078e020b */
[----:B------:R-:W2:Y:S02]  /*0cb0*/  LDG.E.64 R24, desc[UR36][R24.64] ;  /* 0x0000002418187981 */ /* 0x000ea4000c1e1b00 */
[----:B------:R-:W-:-:S02]  /*0cc0*/  LEA.HI.X R13, R26, UR5, R13, 0x3, P2 ;  /* 0x000000051a0d7c11 */ /* 0x000fc400090f1c0d */
[----:B------:R-:W-:-:S04]  /*0cd0*/  LEA.HI.X R21, R10, UR5, R5, 0x3, P1 ;  /* 0x000000050a157c11 */ /* 0x000fc800088f1c05 */
[----:B------:R-:W3:Y:S04]  /*0ce0*/  LDG.E.64 R12, desc[UR36][R12.64] ;  /* 0x000000240c0c7981 */ /* 0x000ee8000c1e1b00 */
[----:B------:R-:W3:Y:S01]  /*0cf0*/  LDG.E.64 R20, desc[UR36][R20.64] ;  /* 0x0000002414147981 */ /* 0x000ee2000c1e1b00 */
[----:B------:R-:W-:Y:S02]  /*0d00*/  VIADD R4, R4, 0x80 ;  /* 0x0000008004047836 */ /* 0x000fe40000000000 */
[----:B------:R-:W-:Y:S01]  /*0d10*/  IMAD.MOV.U32 R5, RZ, RZ, RZ ;  /* 0x000000ffff057224 */ /* 0x000fe200078e00ff */
[----:B--2---:R-:W-:-:S08]  /*0d20*/  DFMA R28, R14, R24, R28 ;  /* 0x000000180e1c722b */ /* 0x004fd0000000001c */
[----:B---3--:R-:W-:-:S11]  /*0d30*/  DFMA R28, R12, R20, R28 ;  /* 0x000000140c1c722b */ /* 0x008fd6000000001c */
.L_x_9:
[----:B------:R-:W-:Y:S05]  /*0d40*/  BSYNC.RECONVERGENT B1 ;  /* 0x0000000000017941 */ /* 0x000fea0003800200 */
.L_x_8:
[----:B------:R-:W-:Y:S05]  /*0d50*/  @!P0 BRA `(.L_x_4) ;  /* 0x0000000000c88947 */ /* 0x000fea0003800000 */
[----:B------:R-:W-:Y:S01]  /*0d60*/  ISETP.NE.U32.AND P0, PT, R7, 0x1, PT ;  /* 0x000000010700780c */ /* 0x000fe20003f05070 */
[----:B------:R-:W-:Y:S01]  /*0d70*/  BSSY.RECONVERGENT B1, `(.L_x_10) ;  /* 0x0000021000017945 */ /* 0x000fe20003800200 */
[----:B------:R-:W-:Y:S02]  /*0d80*/  LOP3.LUT P1, RZ, R6, 0x20, RZ, 0xc0, !PT ;  /* 0x0000002006ff7812 */ /* 0x000fe4000782c0ff */
[----:B------:R-:W-:-:S13]  /*0d90*/  ISETP.NE.AND.EX P0, PT, RZ, RZ, PT, P0 ;  /* 0x000000ffff00720c */ /* 0x000fda0003f05300 */
[----:B------:R-:W-:Y:S05]  /*0da0*/  @!P0 BRA `(.L_x_11) ;  /* 0x0000000000748947 */ /* 0x000fea0003800000 */
[----:B------:R-:W0:Y:S01]  /*0db0*/  LDCU.64 UR4, c[0x0][0x390] ;  /* 0x00007200ff0477ac */ /* 0x000e220008000a00 */
[----:B------:R-:W-:-:S04]  /*0dc0*/  IMAD.WIDE.U32 R10, R16, R8, R4 ;  /* 0x00000008100a7225 */ /* 0x000fc800078e0004 */
[-C--:B------:R-:W-:Y:S02]  /*0dd0*/  IMAD R25, R16, R9.reuse, RZ ;  /* 0x0000000910197224 */ /* 0x080fe400078e02ff */
[----:B------:R-:W-:Y:S02]  /*0de0*/  VIADD R20, R4, 0x20 ;  /* 0x0000002004147836 */ /* 0x000fe40000000000 */
[----:B------:R-:W-:Y:S02]  /*0df0*/  IMAD.IADD R7, R11, 0x1, R25 ;  /* 0x000000010b077824 */ /* 0x000fe400078e0219 */
[C---:B------:R-:W-:Y:S02]  /*0e00*/  IMAD R27, R18.reuse, R9, RZ ;  /* 0x00000009121b7224 */ /* 0x040fe400078e02ff */
[----:B------:R-:W-:-:S04]  /*0e10*/  IMAD.WIDE.U32 R12, R18, R8, R4 ;  /* 0x00000008120c7225 */ /* 0x000fc800078e0004 */
[----:B------:R-:W-:Y:S01]  /*0e20*/  IMAD.MOV.U32 R21, RZ, RZ, RZ ;  /* 0x000000ffff157224 */ /* 0x000fe200078e00ff */
[----:B0-----:R-:W-:Y:S01]  /*0e30*/  LEA R6, P0, R10, UR4, 0x3 ;  /* 0x000000040a067c11 */ /* 0x001fe2000f8018ff */
[----:B------:R-:W-:Y:S02]  /*0e40*/  IMAD.IADD R5, R13, 0x1, R27 ;  /* 0x000000010d057824 */ /* 0x000fe400078e021b */
[----:B------:R-:W-:Y:S01]  /*0e50*/  IMAD.WIDE.U32 R14, R16, R8, R20 ;  /* 0x00000008100e7225 */ /* 0x000fe200078e0014 */
[----:B------:R-:W-:-:S03]  /*0e60*/  LEA.HI.X R7, R10, UR5, R7, 0x3, P0 ;  /* 0x000000050a077c11 */ /* 0x000fc600080f1c07 */
[----:B------:R-:W-:Y:S01]  /*0e70*/  IMAD.WIDE.U32 R10, R18, R8, R20 ;  /* 0x00000008120a7225 */ /* 0x000fe200078e0014 */
[----:B------:R-:W-:Y:S02]  /*0e80*/  LEA R20, P0, R12, UR4, 0x3 ;  /* 0x000000040c147c11 */ /* 0x000fe4000f8018ff */
[----:B------:R-:W-:Y:S01]  /*0e90*/  LEA R24, P2, R14, UR4, 0x3 ;  /* 0x000000040e187c11 */ /* 0x000fe2000f8418ff */
[----:B------:R-:W-:Y:S01]  /*0ea0*/  IMAD.IADD R25, R25, 0x1, R15 ;  /* 0x0000000119197824 */ /* 0x000fe200078e020f */
[----:B------:R-:W-:Y:S01]  /*0eb0*/  LEA.HI.X R21, R12, UR5, R5, 0x3, P0 ;  /* 0x000000050c157c11 */ /* 0x000fe200080f1c05 */
[----:B------:R-:W-:Y:S01]  /*0ec0*/  IMAD.IADD R27, R27, 0x1, R11 ;  /* 0x000000011b1b7824 */ /* 0x000fe200078e020b */
[----:B------:R-:W-:Y:S01]  /*0ed0*/  LEA R12, P0, R10, UR4, 0x3 ;  /* 0x000000040a0c7c11 */ /* 0x000fe2000f8018ff */
[----:B------:R-:W2:Y:S01]  /*0ee0*/  LDG.E.64 R6, desc[UR36][R6.64] ;  /* 0x0000002406067981 */ /* 0x000ea2000c1e1b00 */
[----:B------:R-:W-:-:S03]  /*0ef0*/  LEA.HI.X R25, R14, UR5, R25, 0x3, P2 ;  /* 0x000000050e197c11 */ /* 0x000fc600090f1c19 */
[----:B------:R-:W2:Y:S01]  /*0f00*/  LDG.E.64 R20, desc[UR36][R20.64] ;  /* 0x0000002414147981 */ /* 0x000ea2000c1e1b00 */
[----:B------:R-:W-:-:S03]  /*0f10*/  LEA.HI.X R13, R10, UR5, R27, 0x3, P0 ;  /* 0x000000050a0d7c11 */ /* 0x000fc600080f1c1b */
[----:B------:R-:W3:Y:S04]  /*0f20*/  LDG.E.64 R24, desc[UR36][R24.64] ;  /* 0x0000002418187981 */ /* 0x000ee8000c1e1b00 */
[----:B------:R-:W3:Y:S01]  /*0f30*/  LDG.E.64 R12, desc[UR36][R12.64] ;  /* 0x000000240c0c7981 */ /* 0x000ee2000c1e1b00 */
[----:B------:R-:W-:Y:S02]  /*0f40*/  VIADD R4, R4, 0x40 ;  /* 0x0000004004047836 */ /* 0x000fe40000000000 */
[----:B------:R-:W-:Y:S01]  /*0f50*/  IMAD.MOV.U32 R5, RZ, RZ, RZ ;  /* 0x000000ffff057224 */ /* 0x000fe200078e00ff */
[----:B--2---:R-:W-:-:S08]  /*0f60*/  DFMA R28, R6, R20, R28 ;  /* 0x00000014061c722b */ /* 0x004fd0000000001c */
[----:B---3--:R-:W-:-:S11]  /*0f70*/  DFMA R28, R24, R12, R28 ;  /* 0x0000000c181c722b */ /* 0x008fd6000000001c */
.L_x_11:
[----:B------:R-:W-:Y:S05]  /*0f80*/  BSYNC.RECONVERGENT B1 ;  /* 0x0000000000017941 */ /* 0x000fea0003800200 */
.L_x_10:
[----:B------:R-:W-:Y:S05]  /*0f90*/  @P1 BRA `(.L_x_4) ;  /* 0x0000000000381947 */ /* 0x000fea0003800000 */
[----:B------:R-:W0:Y:S01]  /*0fa0*/  LDCU.64 UR4, c[0x0][0x390] ;  /* 0x00007200ff0477ac */ /* 0x000e220008000a00 */
[----:B------:R-:W-:Y:S02]  /*0fb0*/  IMAD.MOV.U32 R6, RZ, RZ, R4 ;  /* 0x000000ffff067224 */ /* 0x000fe400078e0004 */
[----:B------:R-:W-:Y:S02]  /*0fc0*/  IMAD.MOV.U32 R7, RZ, RZ, R5 ;  /* 0x000000ffff077224 */ /* 0x000fe400078e0005 */
[----:B------:R-:W-:-:S04]  /*0fd0*/  IMAD.WIDE.U32 R4, R16, R8, R6 ;  /* 0x0000000810047225 */ /* 0x000fc800078e0006 */
[----:B------:R-:W-:-:S04]  /*0fe0*/  IMAD.WIDE.U32 R6, R18, R8, R6 ;  /* 0x0000000812067225 */ /* 0x000fc800078e0006 */
[-C--:B------:R-:W-:Y:S02]  /*0ff0*/  IMAD R11, R16, R9.reuse, R5 ;  /* 0x00000009100b7224 */ /* 0x080fe400078e0205 */
[----:B------:R-:W-:Y:S01]  /*1000*/  IMAD R5, R18, R9, R7 ;  /* 0x0000000912057224 */ /* 0x000fe200078e0207 */
[----:B0-----:R-:W-:Y:S02]  /*1010*/  LEA R8, P0, R4, UR4, 0x3 ;  /* 0x0000000404087c11 */ /* 0x001fe4000f8018ff */
[----:B------:R-:W-:Y:S02]  /*1020*/  LEA R10, P1, R6, UR4, 0x3 ;  /* 0x00000004060a7c11 */ /* 0x000fe4000f8218ff */
[----:B------:R-:W-:Y:S02]  /*1030*/  LEA.HI.X R9, R4, UR5, R11, 0x3, P0 ;  /* 0x0000000504097c11 */ /* 0x000fe400080f1c0b */
[----:B------:R-:W-:-:S03]  /*1040*/  LEA.HI.X R11, R6, UR5, R5, 0x3, P1 ;  /* 0x00000005060b7c11 */ /* 0x000fc600088f1c05 */
[----:B------:R-:W2:Y:S04]  /*1050*/  LDG.E.64 R4, desc[UR36][R8.64] ;  /* 0x0000002408047981 */ /* 0x000ea8000c1e1b00 */
[----:B------:R-:W2:Y:S02]  /*1060*/  LDG.E.64 R6, desc[UR36][R10.64] ;  /* 0x000000240a067981 */ /* 0x000ea4000c1e1b00 */
[----:B--2---:R-:W-:-:S11]  /*1070*/  DFMA R28, R4, R6, R28 ;  /* 0x00000006041c722b */ /* 0x004fd6000000001c */
.L_x_4:
[----:B------:R-:W-:Y:S05]  /*1080*/  BSYNC.RECONVERGENT B0 ;  /* 0x0000000000007941 */ /* 0x000fea0003800200 */
.L_x_3:
[----:B------:R-:W0:Y:S01]  /*1090*/  S2UR UR5, SR_CgaCtaId ;  /* 0x00000000000579c3 */ /* 0x000e220000008800 */
[----:B------:R-:W-:Y:S01]  /*10a0*/  UMOV UR4, 0x400 ;  /* 0x0000040000047882 */ /* 0x000fe20000000000 */
[----:B------:R-:W-:Y:S01]  /*10b0*/  ISETP.GE.AND P1, PT, R22, 0x1, PT ;  /* 0x000000011600780c */ /* 0x000fe20003f26270 */
[----:B------:R-:W-:Y:S01]  /*10c0*/  IMAD.MOV.U32 R5, RZ, RZ, RZ ;  /* 0x000000ffff057224 */ /* 0x000fe200078e00ff */
[----:B------:R-:W-:Y:S01]  /*10d0*/  PLOP3.LUT P0, PT, PT, PT, PT, 0x8, 0x80 ;  /* 0x000000000080781c */ /* 0x000fe20003f0e170 */
[----:B0-----:R-:W-:-:S06]  /*10e0*/  ULEA UR4, UR5, UR4, 0x18 ;  /* 0x0000000405047291 */ /* 0x001fcc000f8ec0ff */
[----:B------:R-:W-:-:S05]  /*10f0*/  LEA R3, R3, UR4, 0x3 ;  /* 0x0000000403037c11 */ /* 0x000fca000f8e18ff */
[----:B------:R0:W-:Y:S01]  /*1100*/  STS.64 [R3], R28 ;  /* 0x0000001c03007388 */ /* 0x0001e20000000a00 */
[----:B------:R-:W-:Y:S05]  /*1110*/  @!P1 BRA `(.L_x_12) ;  /* 0x00000004003c9947 */ /* 0x000fea0003800000 */
[----:B------:R-:W-:Y:S01]  /*1120*/  ISETP.NE.AND P1, PT, R22, 0x1, PT ;  /* 0x000000011600780c */ /* 0x000fe20003f25270 */
[----:B------:R-:W-:-:S12]  /*1130*/  IMAD.MOV.U32 R5, RZ, RZ, 0x1 ;  /* 0x00000001ff057424 */ /* 0x000fd800078e00ff */
[----:B------:R-:W-:Y:S05]  /*1140*/  @!P1 BRA `(.L_x_12) ;  /* 0x0000000400309947 */ /* 0x000fea0003800000 */
[----:B------:R-:W-:Y:S01]  /*1150*/  ISETP.GE.U32.AND P1, PT, R22, 0x4, PT ;  /* 0x000000041600780c */ /* 0x000fe20003f26070 */
[----:B------:R-:W-:Y:S01]  /*1160*/  IMAD.MOV.U32 R5, RZ, RZ, 0x2 ;  /* 0x00000002ff057424 */ /* 0x000fe200078e00ff */
[----:B------:R-:W-:-:S11]  /*1170*/  PLOP3.LUT P0, PT, PT, PT, PT, 0x80, 0x8 ;  /* 0x000000000008781c */ /* 0x000fd60003f0f070 */
        /* <DEDUP_REMOVED lines=55> */
[----:B------:R-:W-:Y:S01]  /*14f0*/  MOV R0, 0x0 ;  /* 0x0000000000007802 */ /* 0x000fe20000000f00 */
[----:B------:R-:W1:Y:S01]  /*1500*/  LDCU.64 UR4, c[0x4][0x10] ;  /* 0x01000200ff0477ac */ /* 0x000e620008000a00 */
[----:B------:R-:W-:Y:S02]  /*1510*/  IMAD.MOV.U32 R8, RZ, RZ, 0x58 ;  /* 0x00000058ff087424 */ /* 0x000fe400078e00ff */
[----:B------:R2:W3:Y:S01]  /*1520*/  LDC.64 R14, c[0x4][R0] ;  /* 0x01000000000e7b82 */ /* 0x0004e20000000a00 */
[----:B------:R-:W4:Y:S01]  /*1530*/  LDCU.64 UR6, c[0x4][0x18] ;  /* 0x01000300ff0677ac */ /* 0x000f220008000a00 */
[----:B------:R-:W-:Y:S02]  /*1540*/  IMAD.MOV.U32 R12, RZ, RZ, 0x1 ;  /* 0x00000001ff0c7424 */ /* 0x000fe400078e00ff */
[----:B------:R-:W-:Y:S01]  /*1550*/  IMAD.MOV.U32 R13, RZ, RZ, RZ ;  /* 0x000000ffff0d7224 */ /* 0x000fe200078e00ff */
[----:B------:R-:W5:Y:S01]  /*1560*/  LDCU.64 UR8, c[0x4][0x8] ;  /* 0x01000100ff0877ac */ /* 0x000f620008000a00 */
[----:B-1----:R-:W-:-:S02]  /*1570*/  IMAD.U32 R4, RZ, RZ, UR4 ;  /* 0x00000004ff047e24 */ /* 0x002fc4000f8e00ff */
[----:B------:R-:W-:Y:S02]  /*1580*/  IMAD.U32 R5, RZ, RZ, UR5 ;  /* 0x00000005ff057e24 */ /* 0x000fe4000f8e00ff */
[----:B----4-:R-:W-:Y:S02]  /*1590*/  IMAD.U32 R6, RZ, RZ, UR6 ;  /* 0x00000006ff067e24 */ /* 0x010fe4000f8e00ff */
[----:B------:R-:W-:Y:S02]  /*15a0*/  IMAD.U32 R7, RZ, RZ, UR7 ;  /* 0x00000007ff077e24 */ /* 0x000fe4000f8e00ff */
[----:B-----5:R-:W-:Y:S02]  /*15b0*/  IMAD.U32 R10, RZ, RZ, UR8 ;  /* 0x00000008ff0a7e24 */ /* 0x020fe4000f8e00ff */
[----:B--2---:R-:W-:-:S07]  /*15c0*/  IMAD.U32 R11, RZ, RZ, UR9 ;  /* 0x00000009ff0b7e24 */ /* 0x004fce000f8e00ff */
[----:B------:R-:W-:-:S07]  /*15d0*/  LEPC R20, `(.L_x_13) ;  /* 0x000000001014794e */ /* 0x000fce0000000000 */
[----:B0--3--:R-:W-:Y:S05]  /*15e0*/  CALL.ABS.NOINC R14 ;  /* 0x000000000e007343 */ /* 0x009fea0003c00000 */
.L_x_13:
[----:B------:R-:W-:Y:S01]  /*15f0*/  PLOP3.LUT P0, PT, PT, PT, PT, 0x8, 0x80 ;  /* 0x000000000080781c */ /* 0x000fe20003f0e170 */
[----:B------:R-:W-:-:S12]  /*1600*/  IMAD.MOV.U32 R5, RZ, RZ, -0x1 ;  /* 0xffffffffff057424 */ /* 0x000fd800078e00ff */
.L_x_12:
[----:B------:R-:W1:Y:S01]  /*1610*/  S2R R10, SR_TID.X ;  /* 0x00000000000a7919 */ /* 0x000e620000002100 */
[----:B------:R-:W-:Y:S05]  /*1620*/  @!P0 BRA `(.L_x_14) ;  /* 0x00000000008c8947 */ /* 0x000fea0003800000 */
[----:B------:R-:W2:Y:S01]  /*1630*/  S2UR UR5, SR_CgaCtaId ;  /* 0x00000000000579c3 */ /* 0x000ea20000008800 */
[----:B-1----:R-:W-:Y:S01]  /*1640*/  IMAD.SHL.U32 R0, R10, 0x2, RZ ;  /* 0x000000020a007824 */ /* 0x002fe200078e00ff */
[----:B------:R-:W-:Y:S01]  /*1650*/  UMOV UR4, 0x400 ;  /* 0x0000040000047882 */ /* 0x000fe20000000000 */
[C---:B------:R-:W-:Y:S02]  /*1660*/  IMAD.IADD R9, R5.reuse, 0x1, -R2 ;  /* 0x0000000105097824 */ /* 0x040fe400078e0a02 */
[C---:B0-----:R-:W-:Y:S02]  /*1670*/  VIADD R3, R0.reuse, 0x2 ;  /* 0x0000000200037836 */ /* 0x041fe40000000000 */
[----:B------:R-:W-:Y:S02]  /*1680*/  VIADD R7, R0, 0x3 ;  /* 0x0000000300077836 */ /* 0x000fe40000000000 */
[----:B------:R-:W-:Y:S01]  /*1690*/  VIADD R8, R5, 0xffffffff ;  /* 0xffffffff05087836 */ /* 0x000fe20000000000 */
[----:B------:R-:W-:-:S02]  /*16a0*/  ISETP.GE.U32.AND P0, PT, R22, R3, PT ;  /* 0x000000031600720c */ /* 0x000fc40003f06070 */
[----:B------:R-:W-:Y:S02]  /*16b0*/  ISETP.GE.U32.AND P1, PT, R22, R7, PT ;  /* 0x000000071600720c */ /* 0x000fe40003f26070 */
[C---:B------:R-:W-:Y:S02]  /*16c0*/  ISETP.GE.AND.EX P0, PT, R23.reuse, RZ, PT, P0 ;  /* 0x000000ff1700720c */ /* 0x040fe40003f06300 */
[----:B------:R-:W-:Y:S01]  /*16d0*/  ISETP.GE.AND.EX P1, PT, R23, RZ, PT, P1 ;  /* 0x000000ff1700720c */ /* 0x000fe20003f26310 */
[----:B--2---:R-:W-:-:S06]  /*16e0*/  ULEA UR4, UR5, UR4, 0x18 ;  /* 0x0000000405047291 */ /* 0x004fcc000f8ec0ff */
[----:B------:R-:W-:-:S05]  /*16f0*/  LEA R11, R10, UR4, 0x3 ;  /* 0x000000040a0b7c11 */ /* 0x000fca000f8e18ff */
[----:B------:R-:W-:-:S07]  /*1700*/  IMAD R0, R10, 0x8, R11 ;  /* 0x000000080a007824 */ /* 0x000fce00078e020b */
.L_x_17:
[----:B------:R-:W-:Y:S01]  /*1710*/  ISETP.NE.AND P2, PT, R9, 0x1, PT ;  /* 0x000000010900780c */ /* 0x000fe20003f45270 */
[----:B------:R-:W-:Y:S05]  /*1720*/  WARPSYNC.ALL ;  /* 0x0000000000007948 */ /* 0x000fea0003800000 */
[----:B------:R-:W-:Y:S06]  /*1730*/  BAR.SYNC.DEFER_BLOCKING 0x0 ;  /* 0x0000000000007b1d */ /* 0x000fec0000010000 */
[----:B------:R-:W-:Y:S04]  /*1740*/  BSSY.RECONVERGENT B0, `(.L_x_15) ;  /* 0x000000b000007945 */ /* 0x000fe80003800200 */
[----:B------:R-:W-:Y:S05]  /*1750*/  @P2 BRA `(.L_x_16) ;  /* 0x0000000000242947 */ /* 0x000fea0003800000 */
[----:B------:R-:W0:Y:S01]  /*1760*/  @P0 LDS.64 R12, [R0+0x8] ;  /* 0x00000800000c0984 */ /* 0x000e220000000a00 */
[----:B------:R-:W-:Y:S02]  /*1770*/  CS2R R4, SRZ ;  /* 0x0000000000047805 */ /* 0x000fe4000001ff00 */
[----:B------:R-:W-:Y:S01]  /*1780*/  CS2R R2, SRZ ;  /* 0x0000000000027805 */ /* 0x000fe2000001ff00 */
[----:B------:R-:W-:Y:S04]  /*1790*/  LDS.64 R6, [R11] ;  /* 0x000000000b067984 */ /* 0x000fe80000000a00 */
[----:B------:R-:W1:Y:S01]  /*17a0*/  @P1 LDS.64 R4, [R0+0x10] ;  /* 0x0000100000041984 */ /* 0x000e620000000a00 */
[----:B0-----:R-:W-:-:S08]  /*17b0*/  @P0 DADD R2, RZ, R12 ;  /* 0x00000000ff020229 */ /* 0x001fd0000000000c */
[----:B-1----:R-:W-:-:S08]  /*17c0*/  DADD R2, R4, R2 ;  /* 0x0000000004027229 */ /* 0x002fd00000000002 */
[----:B------:R-:W-:-:S07]  /*17d0*/  DADD R2, R2, R6 ;  /* 0x0000000002027229 */ /* 0x000fce0000000006 */
[----:B------:R0:W-:Y:S04]  /*17e0*/  STS.64 [R11], R2 ;  /* 0x000000020b007388 */ /* 0x0001e80000000a00 */
.L_x_16:
[----:B------:R-:W-:Y:S05]  /*17f0*/  BSYNC.RECONVERGENT B0 ;  /* 0x0000000000007941 */ /* 0x000fea0003800200 */
.L_x_15:
[C---:B0-----:R-:W-:Y:S01]  /*1800*/  VIADD R2, R8.reuse, 0x1 ;  /* 0x0000000108027836 */ /* 0x041fe20000000000 */
[----:B------:R-:W-:Y:S01]  /*1810*/  BAR.SYNC.DEFER_BLOCKING 0x0 ;  /* 0x0000000000007b1d */ /* 0x000fe20000010000 */
[----:B------:R-:W-:Y:S02]  /*1820*/  VIADD R8, R8, 0xffffffff ;  /* 0xffffffff08087836 */ /* 0x000fe40000000000 */
[----:B------:R-:W-:Y:S01]  /*1830*/  VIADD R9, R9, 0xffffffff ;  /* 0xffffffff09097836 */ /* 0x000fe20000000000 */
[----:B------:R-:W-:-:S13]  /*1840*/  ISETP.GT.AND P2, PT, R2, 0x2, PT ;  /* 0x000000020200780c */ /* 0x000fda0003f44270 */
[----:B------:R-:W-:Y:S05]  /*1850*/  @P2 BRA `(.L_x_17) ;  /* 0xfffffffc00ac2947 */ /* 0x000fea000383ffff */
.L_x_14:
[----:B-1----:R-:W-:-:S13]  /*1860*/  ISETP.NE.AND P0, PT, R10, RZ, PT ;  /* 0x000000ff0a00720c */ /* 0x002fda0003f05270 */
[----:B------:R-:W-:Y:S05]  /*1870*/  @P0 EXIT ;  /* 0x000000000000094d */ /* 0x000fea0003800000 */
[----:B------:R-:W1:Y:S01]  /*1880*/  S2UR UR5, SR_CgaCtaId ;  /* 0x00000000000579c3 */ /* 0x000e620000008800 */
[----:B------:R-:W-:Y:S01]  /*1890*/  UMOV UR4, 0x400 ;  /* 0x0000040000047882 */ /* 0x000fe20000000000 */
[----:B------:R-:W-:Y:S02]  /*18a0*/  IMAD.MOV.U32 R4, RZ, RZ, R18 ;  /* 0x000000ffff047224 */ /* 0x000fe400078e0012 */
[----:B------:R-:W-:Y:S02]  /*18b0*/  IMAD.MOV.U32 R5, RZ, RZ, RZ ;  /* 0x000000ffff057224 */ /* 0x000fe400078e00ff */
[----:B------:R-:W-:Y:S02]  /*18c0*/  IMAD.MOV.U32 R17, RZ, RZ, RZ ;  /* 0x000000ffff117224 */ /* 0x000fe400078e00ff */
[----:B------:R-:W2:Y:S01]  /*18d0*/  LDC.64 R6, c[0x0][0x398] ;  /* 0x0000e600ff067b82 */ /* 0x000ea20000000a00 */
[----:B-1----:R-:W-:-:S09]  /*18e0*/  ULEA UR4, UR5, UR4, 0x18 ;  /* 0x0000000405047291 */ /* 0x002fd2000f8ec0ff */
[----:B0-----:R-:W0:Y:S02]  /*18f0*/  LDS.64 R2, [UR4] ;  /* 0x00000004ff027984 */ /* 0x001e240008000a00 */
[----:B------:R-:W1:Y:S02]  /*1900*/  LDCU.64 UR4, c[0x0][0x380] ;  /* 0x00007000ff0477ac */ /* 0x000e640008000a00 */
[----:B-1----:R-:W-:-:S04]  /*1910*/  IMAD.WIDE.U32 R8, R16, UR4, R4 ;  /* 0x0000000410087c25 */ /* 0x002fc8000f8e0004 */
[----:B------:R-:W-:Y:S01]  /*1920*/  IMAD.WIDE.U32 R4, R18, UR4, R16 ;  /* 0x0000000412047c25 */ /* 0x000fe2000f8e0010 */
[----:B--2---:R-:W-:-:S03]  /*1930*/  LEA R10, P1, R8, R6, 0x3 ;  /* 0x00000006080a7211 */ /* 0x004fc600078218ff */
[----:B------:R-:W-:Y:S01]  /*1940*/  IMAD R16, R16, UR5, R9 ;  /* 0x0000000510107c24 */ /* 0x000fe2000f8e0209 */
[----:B------:R-:W-:Y:S01]  /*1950*/  LEA R6, P0, R4, R6, 0x3 ;  /* 0x0000000604067211 */ /* 0x000fe200078018ff */
[----:B------:R-:W-:-:S03]  /*1960*/  IMAD R18, R18, UR5, R5 ;  /* 0x0000000512127c24 */ /* 0x000fc6000f8e0205 */
[-C--:B------:R-:W-:Y:S02]  /*1970*/  LEA.HI.X R11, R8, R7.reuse, R16, 0x3, P1 ;  /* 0x00000007080b7211 */ /* 0x080fe400008f1c10 */
[----:B------:R-:W-:-:S03]  /*1980*/  LEA.HI.X R7, R4, R7, R18, 0x3, P0 ;  /* 0x0000000704077211 */ /* 0x000fc600000f1c12 */
[----:B0-----:R-:W-:Y:S04]  /*1990*/  STG.E.64 desc[UR36][R10.64], R2 ;  /* 0x000000020a007986 */ /* 0x001fe8000c101b24 */
[----:B------:R-:W-:Y:S01]  /*19a0*/  STG.E.64 desc[UR36][R6.64], R2 ;  /* 0x0000000206007986 */ /* 0x000fe2000c101b24 */
[----:B------:R-:W-:Y:S05]  /*19b0*/  EXIT ;  /* 0x000000000000794d */ /* 0x000fea0003800000 */
.L_x_18:
[----:B------:R-:W-:-:S00]  /*19c0*/  BRA `(.L_x_18) ;  /* 0xfffffffc00fc7947 */ /* 0x000fc0000383ffff */
[----:B------:R-:W-:-:S00]  /*19d0*/  NOP ;  /* 0x0000000000007918 */ /* 0x000fc00000000000 */
        /* <DEDUP_REMOVED lines=10> */
.L_x_202:


//--------------------- .text._Z11dot_productxxxxPdS_ --------------------------
	.section	.text._Z11dot_productxxxxPdS_,"ax",@progbits
	.align	128
        .global         _Z11dot_productxxxxPdS_
        .type           _Z11dot_productxxxxPdS_,@function
        .size           _Z11dot_productxxxxPdS_,(.L_x_203 - _Z11dot_productxxxxPdS_)
        .other          _Z11dot_productxxxxPdS_,@"STO_CUDA_ENTRY STV_DEFAULT"
_Z11dot_productxxxxPdS_:
.text._Z11dot_productxxxxPdS_:
[----:B------:R-:W0:Y:S08]  /*0000*/  LDC R1, c[0x0][0x37c] ;  /* 0x0000df00ff017b82 */ /* 0x000e300000000800 */
[----:B------:R-:W1:Y:S01]  /*0010*/  LDC.64 R8, c[0x0][0x380] ;  /* 0x0000e000ff087b82 */ /* 0x000e620000000a00 */
[----:B------:R-:W2:Y:S07]  /*0020*/  LDCU.64 UR38, c[0x0][0x390] ;  /* 0x00007200ff2677ac */ /* 0x000eae0008000a00 */
[----:B------:R-:W1:Y:S02]  /*0030*/  LDC.64 R6, c[0x0][0x388] ;  /* 0x0000e200ff067b82 */ /* 0x000e640000000a00 */
[----:B-1----:R-:W-:-:S04]  /*0040*/  ISETP.GT.U32.AND P0, PT, R8, R6, PT ;  /* 0x000000060800720c */ /* 0x002fc80003f04070 */
[----:B------:R-:W-:-:S04]  /*0050*/  ISETP.GT.AND.EX P0, PT, R9, R7, PT, P0 ;  /* 0x000000070900720c */ /* 0x000fc80003f04300 */
[----:B------:R-:W-:Y:S02]  /*0060*/  SEL R0, R8, R6, P0 ;  /* 0x0000000608007207 */ /* 0x000fe40000000000 */
[----:B------:R-:W-:Y:S02]  /*0070*/  SEL R2, R9, R7, P0 ;  /* 0x0000000709027207 */ /* 0x000fe40000000000 */
[----:B--2---:R-:W-:-:S04]  /*0080*/  ISETP.GE.U32.AND P0, PT, R0, UR38, PT ;  /* 0x0000002600007c0c */ /* 0x004fc8000bf06070 */
[----:B------:R-:W-:-:S13]  /*0090*/  ISETP.GE.AND.EX P0, PT, R2, UR39, PT, P0 ;  /* 0x0000002702007c0c */ /* 0x000fda000bf06300 */
[----:B0-----:R-:W-:Y:S05]  /*00a0*/  @P0 EXIT ;  /* 0x000000000000094d */ /* 0x001fea0003800000 */
[----:B------:R-:W0:Y:S01]  /*00b0*/  S2R R17, SR_TID.X ;  /* 0x0000000000117919 */ /* 0x000e220000002100 */
[----:B------:R-:W-:Y:S01]  /*00c0*/  ISETP.NE.U32.AND P0, PT, R8, R6, PT ;  /* 0x000000060800720c */ /* 0x000fe20003f05070 */
[----:B------:R-:W1:Y:S03]  /*00d0*/  LDCU.64 UR36, c[0x0][0x358] ;  /* 0x00006b00ff2477ac */ /* 0x000e660008000a00 */
[----:B------:R-:W-:-:S04]  /*00e0*/  ISETP.NE.AND.EX P0, PT, R9, R7, PT, P0 ;  /* 0x000000070900720c */ /* 0x000fc80003f05300 */
[----:B0-----:R-:W-:-:S13]  /*00f0*/  ISETP.NE.OR P0, PT, R17, RZ, P0 ;  /* 0x000000ff1100720c */ /* 0x001fda0000705670 */
[----:B-1----:R-:W-:Y:S05]  /*0100*/  @P0 BRA `(.L_x_19) ;  /* 0x0000000000300947 */ /* 0x002fea0003800000 */
[----:B------:R-:W0:Y:S01]  /*0110*/  LDC.64 R2, c[0x0][0x380] ;  /* 0x0000e000ff027b82 */ /* 0x000e220000000a00 */
[----:B------:R-:W-:Y:S02]  /*0120*/  IMAD R0, R8, UR39, RZ ;  /* 0x0000002708007c24 */ /* 0x000fe4000f8e02ff */
[----:B------:R-:W-:Y:S02]  /*0130*/  IMAD.MOV.U32 R4, RZ, RZ, 0x0 ;  /* 0x00000000ff047424 */ /* 0x000fe400078e00ff */
[----:B------:R-:W-:-:S03]  /*0140*/  IMAD R5, R9, UR38, R0 ;  /* 0x0000002609057c24 */ /* 0x000fc6000f8e0200 */
[----:B------:R-:W1:Y:S01]  /*0150*/  LDC.64 R6, c[0x0][0x3a8] ;  /* 0x0000ea00ff067b82 */ /* 0x000e620000000a00 */
[----:B0-----:R-:W-:-:S04]  /*0160*/  IMAD.WIDE.U32 R8, R8, UR38, R2 ;  /* 0x0000002608087c25 */ /* 0x001fc8000f8e0002 */
[----:B------:R-:W-:Y:S02]  /*0170*/  IMAD.IADD R0, R9, 0x1, R5 ;  /* 0x0000000109007824 */ /* 0x000fe400078e0205 */
[----:B------:R-:W-:Y:S01]  /*0180*/  IMAD.MOV.U32 R5, RZ, RZ, 0x3ff00000 ;  /* 0x3ff00000ff057424 */ /* 0x000fe200078e00ff */
[----:B-1----:R-:W-:-:S04]  /*0190*/  LEA R2, P0, R8, R6, 0x3 ;  /* 0x0000000608027211 */ /* 0x002fc800078018ff */
[----:B------:R-:W-:-:S05]  /*01a0*/  LEA.HI.X R3, R8, R7, R0, 0x3, P0 ;  /* 0x0000000708037211 */ /* 0x000fca00000f1c00 */
[----:B------:R-:W-:Y:S01]  /*01b0*/  STG.E.64 desc[UR36][R2.64], R4 ;  /* 0x0000000402007986 */ /* 0x000fe2000c101b24 */
[----:B------:R-:W-:Y:S05]  /*01c0*/  EXIT ;  /* 0x000000000000794d */ /* 0x000fea0003800000 */
.L_x_19:
[----:B------:R-:W-:-:S04]  /*01d0*/  ISETP.GE.U32.AND P0, PT, R8, R6, PT ;  /* 0x000000060800720c */ /* 0x000fc80003f06070 */
[----:B------:R-:W-:-:S13]  /*01e0*/  ISETP.GE.AND.EX P0, PT, R9, R7, PT, P0 ;  /* 0x000000070900720c */ /* 0x000fda0003f06300 */
        /* <DEDUP_REMOVED lines=42> */
.L_x_21:
[----:B------:R-:W-:Y:S05]  /*0490*/  BSYNC.RECONVERGENT B0 ;  /* 0x0000000000007941 */ /* 0x000fea0003800200 */
.L_x_20:
        /* <DEDUP_REMOVED lines=17> */
[C-C-:B------:R-:W-:Y:S02]  /*05b0*/  SHF.R.U64 R26, R24.reuse, 0x5, R19.reuse ;  /* 0x00000005181a7819 */ /* 0x140fe40000001213 */
[----:B------:R-:W-:Y:S02]  /*05c0*/  SHF.R.U64 R25, R24, 0x5, R19 ;  /* 0x0000000518197819 */ /* 0x000fe40000001213 */
[----:B------:R-:W-:-:S03]  /*05d0*/  IADD3 R26, P1, PT, R26, 0x1, RZ ;  /* 0x000000011a1a7810 */ /* 0x000fc60007f3e0ff */
[----:B------:R-:W-:Y:S01]  /*05e0*/  VIADD R25, R25, 0x1 ;  /* 0x0000000119197836 */ /* 0x000fe20000000000 */
[----:B------:R-:W-:-:S03]  /*05f0*/  LEA.HI.X R19, R19, RZ, RZ, 0x1b, P1 ;  /* 0x000000ff13137211 */ /* 0x000fc600008fdcff */
[----:B------:R-:W-:Y:S06]  /*0600*/  @!P0 BRA `(.L_x_25) ;  /* 0x0000000000ec8947 */ /* 0x000fec0003800000 */
[----:B------:R-:W0:Y:S01]  /*0610*/  LDCU.64 UR4, c[0x0][0x3a0] ;  /* 0x00007400ff0477ac */ /* 0x000e220008000a00 */
[----:B------:R-:W-:Y:S01]  /*0620*/  IMAD R12, R5, R6, RZ ;  /* 0x00000006050c7224 */ /* 0x000fe200078e02ff */
[----:B------:R-:W-:Y:S01]  /*0630*/  LOP3.LUT R26, R26, 0xfffffff8, RZ, 0xc0, !PT ;  /* 0xfffffff81a1a7812 */ /* 0x000fe200078ec0ff */
[----:B------:R-:W-:Y:S01]  /*0640*/  IMAD.MOV.U32 R10, RZ, RZ, R0 ;  /* 0x000000ffff0a7224 */ /* 0x000fe200078e0000 */
[----:B------:R-:W-:Y:S01]  /*0650*/  LOP3.LUT R19, R19, 0xfffffff, RZ, 0xc0, !PT ;  /* 0x0fffffff13137812 */ /* 0x000fe200078ec0ff */
[----:B------:R-:W-:Y:S01]  /*0660*/  IMAD.MOV.U32 R11, RZ, RZ, R3 ;  /* 0x000000ffff0b7224 */ /* 0x000fe200078e0003 */
[----:B------:R-:W-:Y:S01]  /*0670*/  CS2R R22, SRZ ;  /* 0x0000000000167805 */ /* 0x000fe2000001ff00 */
[----:B------:R-:W-:Y:S02]  /*0680*/  IMAD R14, R5, R8, RZ ;  /* 0x00000008050e7224 */ /* 0x000fe400078e02ff */
[-C--:B------:R-:W-:Y:S02]  /*0690*/  IMAD R15, R7, R4.reuse, R12 ;  /* 0x00000004070f7224 */ /* 0x080fe400078e020c */
[----:B------:R-:W-:-:S04]  /*06a0*/  IMAD.WIDE.U32 R12, R6, R4, R10 ;  /* 0x00000004060c7225 */ /* 0x000fc800078e000a */
[----:B------:R-:W-:-:S04]  /*06b0*/  IMAD.WIDE.U32 R10, R8, R4, R10 ;  /* 0x00000004080a7225 */ /* 0x000fc800078e000a */
[----:B------:R-:W-:Y:S01]  /*06c0*/  IMAD R21, R9, R4, R14 ;  /* 0x0000000409157224 */ /* 0x000fe200078e020e */
[----:B0-----:R-:W-:Y:S01]  /*06d0*/  LEA R14, P0, R12, UR4, 0x3 ;  /* 0x000000040c0e7c11 */ /* 0x001fe2000f8018ff */
[----:B------:R-:W-:Y:S01]  /*06e0*/  IMAD.IADD R15, R13, 0x1, R15 ;  /* 0x000000010d0f7824 */ /* 0x000fe200078e020f */
[----:B------:R-:W-:Y:S01]  /*06f0*/  LEA R13, P1, R10, UR4, 0x3 ;  /* 0x000000040a0d7c11 */ /* 0x000fe2000f8218ff */
[----:B------:R-:W-:-:S03]  /*0700*/  IMAD.IADD R11, R11, 0x1, R21 ;  /* 0x000000010b0b7824 */ /* 0x000fc600078e0215 */
[----:B------:R-:W-:Y:S02]  /*0710*/  LEA.HI.X R15, R12, UR5, R15, 0x3, P0 ;  /* 0x000000050c0f7c11 */ /* 0x000fe400080f1c0f */
[----:B------:R-:W-:Y:S02]  /*0720*/  IADD3 R14, P0, PT, R14, 0x400, RZ ;  /* 0x000004000e0e7810 */ /* 0x000fe40007f1e0ff */
[----:B------:R-:W-:Y:S02]  /*0730*/  IADD3 R12, P2, PT, R13, 0x400, RZ ;  /* 0x000004000d0c7810 */ /* 0x000fe40007f5e0ff */
[----:B------:R-:W-:Y:S01]  /*0740*/  LEA.HI.X R10, R10, UR5, R11, 0x3, P1 ;  /* 0x000000050a0a7c11 */ /* 0x000fe200088f1c0b */
[----:B------:R-:W-:-:S04]  /*0750*/  IMAD.X R15, RZ, RZ, R15, P0 ;  /* 0x000000ffff0f7224 */ /* 0x000fc800000e060f */
[----:B------:R-:W-:-:S07]  /*0760*/  IMAD.X R13, RZ, RZ, R10, P2 ;  /* 0x000000ffff0d7224 */ /* 0x000fce00010e060a */
.L_x_26:
[----:B------:R-:W-:Y:S02]  /*0770*/  IMAD.MOV.U32 R10, RZ, RZ, R14 ;  /* 0x000000ffff0a7224 */ /* 0x000fe400078e000e */
[----:B------:R-:W-:Y:S02]  /*0780*/  IMAD.MOV.U32 R11, RZ, RZ, R15 ;  /* 0x000000ffff0b7224 */ /* 0x000fe400078e000f */
[----:B------:R-:W2:Y:S04]  /*0790*/  LDG.E.64 R14, desc[UR36][R12.64+-0x400] ;  /* 0xfffc00240c0e7981 */ /* 0x000ea8000c1e1b00 */
[----:B------:R-:W2:Y:S02]  /*07a0*/  LDG.E.64 R20, desc[UR36][R10.64+-0x400] ;  /* 0xfffc00240a147981 */ /* 0x000ea4000c1e1b00 */
[----:B--2---:R-:W-:-:S02]  /*07b0*/  DFMA R20, R14, R20, R22 ;  /* 0x000000140e14722b */ /* 0x004fc40000000016 */
[----:B------:R-:W2:Y:S04]  /*07c0*/  LDG.E.64 R14, desc[UR36][R12.64+-0x300] ;  /* 0xfffd00240c0e7981 */ /* 0x000ea8000c1e1b00 */
[----:B------:R-:W2:Y:S02]  /*07d0*/  LDG.E.64 R22, desc[UR36][R10.64+-0x300] ;  /* 0xfffd00240a167981 */ /* 0x000ea4000c1e1b00 */
[----:B--2---:R-:W-:Y:S02]  /*07e0*/  DFMA R22, R14, R22, R20 ;  /* 0x000000160e16722b */ /* 0x004fe40000000014 */
        /* <DEDUP_REMOVED lines=13> */
[----:B------:R-:W2:Y:S01]  /*08c0*/  LDG.E.64 R14, desc[UR36][R10.64+0x200] ;  /* 0x000200240a0e7981 */ /* 0x000ea2000c1e1b00 */
[----:B------:R-:W-:-:S04]  /*08d0*/  IADD3 R26, P0, PT, R26, -0x8, RZ ;  /* 0xfffffff81a1a7810 */ /* 0x000fc80007f1e0ff */
[----:B------:R-:W-:Y:S02]  /*08e0*/  IADD3.X R19, PT, PT, R19, -0x1, RZ, P0, !PT ;  /* 0xffffffff13137810 */ /* 0x000fe400007fe4ff */
[----:B------:R-:W-:Y:S01]  /*08f0*/  ISETP.NE.U32.AND P0, PT, R26, RZ, PT ;  /* 0x000000ff1a00720c */ /* 0x000fe20003f05070 */
[----:B--2---:R-:W-:Y:S01]  /*0900*/  DFMA R14, R20, R14, R22 ;  /* 0x0000000e140e722b */ /* 0x004fe20000000016 */
[----:B------:R0:W2:Y:S04]  /*0910*/  LDG.E.64 R20, desc[UR36][R12.64+0x300] ;  /* 0x000300240c147981 */ /* 0x0000a8000c1e1b00 */
[----:B------:R-:W2:Y:S01]  /*0920*/  LDG.E.64 R22, desc[UR36][R10.64+0x300] ;  /* 0x000300240a167981 */ /* 0x000ea2000c1e1b00 */
[----:B------:R-:W-:Y:S02]  /*0930*/  ISETP.NE.AND.EX P0, PT, R19, RZ, PT, P0 ;  /* 0x000000ff1300720c */ /* 0x000fe40003f05300 */
[----:B------:R-:W-:-:S02]  /*0940*/  IADD3 R0, P1, PT, R0, 0x100, RZ ;  /* 0x0000010000007810 */ /* 0x000fc40007f3e0ff */
[----:B0-----:R-:W-:-:S03]  /*0950*/  IADD3 R12, P3, PT, R12, 0x800, RZ ;  /* 0x000008000c0c7810 */ /* 0x001fc60007f7e0ff */
[----:B------:R-:W-:Y:S02]  /*0960*/  IMAD.X R3, RZ, RZ, R3, P1 ;  /* 0x000000ffff037224 */ /* 0x000fe400008e0603 */
[----:B------:R-:W-:Y:S01]  /*0970*/  IMAD.X R13, RZ, RZ, R13, P3 ;  /* 0x000000ffff0d7224 */ /* 0x000fe200018e060d */
[----:B--2---:R-:W-:Y:S01]  /*0980*/  DFMA R22, R20, R22, R14 ;  /* 0x000000161416722b */ /* 0x004fe2000000000e */
[----:B------:R-:W-:-:S05]  /*0990*/  IADD3 R14, P2, PT, R10, 0x800, RZ ;  /* 0x000008000a0e7810 */ /* 0x000fca0007f5e0ff */
[----:B------:R-:W-:Y:S01]  /*09a0*/  IMAD.X R15, RZ, RZ, R11, P2 ;  /* 0x000000ffff0f7224 */ /* 0x000fe200010e060b */
[----:B------:R-:W-:Y:S07]  /*09b0*/  @P0 BRA `(.L_x_26) ;  /* 0xfffffffc006c0947 */ /* 0x000fee000383ffff */
.L_x_25:
[----:B------:R-:W-:Y:S05]  /*09c0*/  BSYNC.RECONVERGENT B1 ;  /* 0x0000000000017941 */ /* 0x000fea0003800200 */
.L_x_24:
        /* <DEDUP_REMOVED lines=12> */
[C---:B------:R-:W-:Y:S02]  /*0a90*/  IMAD R12, R5.reuse, R8, RZ ;  /* 0x00000008050c7224 */ /* 0x040fe400078e02ff */
[----:B------:R-:W-:Y:S02]  /*0aa0*/  IMAD.MOV.U32 R10, RZ, RZ, R0 ;  /* 0x000000ffff0a7224 */ /* 0x000fe400078e0000 */
[----:B------:R-:W-:Y:S02]  /*0ab0*/  IMAD.MOV.U32 R11, RZ, RZ, R3 ;  /* 0x000000ffff0b7224 */ /* 0x000fe400078e0003 */
[----:B------:R-:W-:Y:S02]  /*0ac0*/  IMAD R19, R5, R6, RZ ;  /* 0x0000000605137224 */ /* 0x000fe400078e02ff */
[-C--:B------:R-:W-:Y:S02]  /*0ad0*/  IMAD R3, R9, R4.reuse, R12 ;  /* 0x0000000409037224 */ /* 0x080fe400078e020c */
[----:B------:R-:W-:-:S04]  /*0ae0*/  IMAD.WIDE.U32 R12, R8, R4, R10 ;  /* 0x00000004080c7225 */ /* 0x000fc800078e000a */
[----:B------:R-:W-:Y:S01]  /*0af0*/  IMAD.WIDE.U32 R10, R6, R4, R10 ;  /* 0x00000004060a7225 */ /* 0x000fe200078e000a */
[----:B0-----:R-:W-:-:S03]  /*0b00*/  LEA R20, P1, R12, UR4, 0x3 ;  /* 0x000000040c147c11 */ /* 0x001fc6000f8218ff */
[----:B------:R-:W-:Y:S01]  /*0b10*/  IMAD R19, R7, R4, R19 ;  /* 0x0000000407137224 */ /* 0x000fe200078e0213 */
[----:B------:R-:W-:Y:S01]  /*0b20*/  LEA R14, P2, R10, UR4, 0x3 ;  /* 0x000000040a0e7c11 */ /* 0x000fe2000f8418ff */
[----:B------:R-:W-:Y:S02]  /*0b30*/  IMAD.IADD R13, R13, 0x1, R3 ;  /* 0x000000010d0d7824 */ /* 0x000fe400078e0203 */
[----:B------:R-:W-:-:S03]  /*0b40*/  IMAD.IADD R11, R11, 0x1, R19 ;  /* 0x000000010b0b7824 */ /* 0x000fc600078e0213 */
[----:B------:R-:W-:Y:S02]  /*0b50*/  LEA.HI.X R21, R12, UR5, R13, 0x3, P1 ;  /* 0x000000050c157c11 */ /* 0x000fe400088f1c0d */
[----:B------:R-:W-:Y:S01]  /*0b60*/  LEA.HI.X R15, R10, UR5, R11, 0x3, P2 ;  /* 0x000000050a0f7c11 */ /* 0x000fe200090f1c0b */
[----:B------:R-:W-:Y:S02]  /*0b70*/  VIADD R10, R0, 0x20 ;  /* 0x00000020000a7836 */ /* 0x000fe40000000000 */
[----:B------:R-:W-:Y:S01]  /*0b80*/  IMAD.MOV.U32 R11, RZ, RZ, RZ ;  /* 0x000000ffff0b7224 */ /* 0x000fe200078e00ff */
[----:B------:R-:W2:Y:S01]  /*0b90*/  LDG.E.64 R20, desc[UR36][R20.64] ;  /* 0x0000002414147981 */ /* 0x000ea2000c1e1b00 */
[----:B------:R-:W-:-:S03]  /*0ba0*/  IMAD.WIDE.U32 R12, R8, R4, R10 ;  /* 0x00000004080c7225 */ /* 0x000fc600078e000a */
[----:B------:R-:W2:Y:S01]  /*0bb0*/  LDG.E.64 R14, desc[UR36][R14.64] ;  /* 0x000000240e0e7981 */ /* 0x000ea2000c1e1b00 */
[----:B------:R-:W-:Y:S01]  /*0bc0*/  IMAD.WIDE.U32 R10, R6, R4, R10 ;  /* 0x00000004060a7225 */ /* 0x000fe200078e000a */
[----:B------:R-:W-:-:S03]  /*0bd0*/  LEA R26, P1, R12, UR4, 0x3 ;  /* 0x000000040c1a7c11 */ /* 0x000fc6000f8218ff */
[----:B------:R-:W-:Y:S01]  /*0be0*/  IMAD.IADD R13, R3, 0x1, R13 ;  /* 0x00000001030d7824 */ /* 0x000fe200078e020d */
[----:B------:R-:W-:Y:S01]  /*0bf0*/  LEA R28, P2, R10, UR4, 0x3 ;  /* 0x000000040a1c7c11 */ /* 0x000fe2000f8418ff */
[----:B------:R-:W-:-:S03]  /*0c00*/  IMAD.IADD R11, R19, 0x1, R11 ;  /* 0x00000001130b7824 */ /* 0x000fc600078e020b */
[----:B------:R-:W-:Y:S02]  /*0c10*/  LEA.HI.X R27, R12, UR5, R13, 0x3, P1 ;  /* 0x000000050c1b7c11 */ /* 0x000fe400088f1c0d */
[----:B------:R-:W-:-:S04]  /*0c20*/  LEA.HI.X R29, R10, UR5, R11, 0x3, P2 ;  /* 0x000000050a1d7c11 */ /* 0x000fc800090f1c0b */
[----:B------:R-:W3:Y:S04]  /*0c30*/  LDG.E.64 R26, desc[UR36][R26.64] ;  /* 0x000000241a1a7981 */ /* 0x000ee8000c1e1b00 */
[----:B------:R-:W3:Y:S01]  /*0c40*/  LDG.E.64 R28, desc[UR36][R28.64] ;  /* 0x000000241c1c7981 */ /* 0x000ee2000c1e1b00 */
[----:B------:R-:W-:Y:S02]  /*0c50*/  VIADD R12, R0, 0x40 ;  /* 0x00000040000c7836 */ /* 0x000fe40000000000 */
[----:B------:R-:W-:Y:S02]  /*0c60*/  IMAD.MOV.U32 R13, RZ, RZ, RZ ;  /* 0x000000ffff0d7224 */ /* 0x000fe400078e00ff */
[----:B------:R-:W-:-:S04]  /*0c70*/  IMAD.WIDE.U32 R10, R8, R4, R12 ;  /* 0x00000004080a7225 */ /* 0x000fc800078e000c */
[----:B------:R-:W-:Y:S01]  /*0c80*/  IMAD.WIDE.U32 R12, R6, R4, R12 ;  /* 0x00000004060c7225 */ /* 0x000fe200078e000c */
[----:B--2---:R-:W-:-:S03]  /*0c90*/  DFMA R22, R20, R14, R22 ;  /* 0x0000000e1416722b */ /* 0x004fc60000000016 */
[----:B------:R-:W-:Y:S01]  /*0ca0*/  IMAD.IADD R15, R3, 0x1, R11 ;  /* 0x00000001030f7824 */ /* 0x000fe200078e020b */
[----:B------:R-:W-:Y:S01]  /*0cb0*/  LEA R20, P1, R10, UR4, 0x3 ;  /* 0x000000040a147c11 */ /* 0x000fe2000f8218ff */
[----:B------:R-:W-:Y:S02]  /*0cc0*/  IMAD.IADD R11, R19, 0x1, R13 ;  /* 0x00000001130b7824 */ /* 0x000fe400078e020d */
[----:B------:R-:W-:Y:S01]  /*0cd0*/  VIADD R14, R0, 0x60 ;  /* 0x00000060000e7836 */ /* 0x000fe20000000000 */
[----:B------:R-:W-:Y:S01]  /*0ce0*/  LEA.HI.X R21, R10, UR5, R15, 0x3, P1 ;  /* 0x000000050a157c11 */ /* 0x000fe200088f1c0f */
[----:B------:R-:W-:-:S05]  /*0cf0*/  IMAD.MOV.U32 R15, RZ, RZ, RZ ;  /* 0x000000ffff0f7224 */ /* 0x000fca00078e00ff */
[----:B------:R-:W2:Y:S01]  /*0d00*/  LDG.E.64 R20, desc[UR36][R20.64] ;  /* 0x0000002414147981 */ /* 0x000ea2000c1e1b00 */
[----:B---3--:R-:W-:Y:S01]  /*0d10*/  DFMA R22, R26, R28, R22 ;  /* 0x0000001c1a16722b */ /* 0x008fe20000000016 */
[----:B------:R-:W-:-:S04]  /*0d20*/  LEA R26, P2, R12, UR4, 0x3 ;  /* 0x000000040c1a7c11 */ /* 0x000fc8000f8418ff */
[----:B------:R-:W-:Y:S01]  /*0d30*/  LEA.HI.X R27, R12, UR5, R11, 0x3, P2 ;  /* 0x000000050c1b7c11 */ /* 0x000fe200090f1c0b */
[----:B------:R-:W-:-:S04]  /*0d40*/  IMAD.WIDE.U32 R10, R8, R4, R14 ;  /* 0x00000004080a7225 */ /* 0x000fc800078e000e */
[----:B------:R-:W-:Y:S01]  /*0d50*/  IMAD.IADD R3, R3, 0x1, R11 ;  /* 0x0000000103037824 */ /* 0x000fe200078e020b */
[----:B------:R-:W-:Y:S01]  /*0d60*/  LEA R12, P1, R10, UR4, 0x3 ;  /* 0x000000040a0c7c11 */ /* 0x000fe2000f8218ff */
[----:B------:R-:W-:Y:S01]  /*0d70*/  IMAD.WIDE.U32 R14, R6, R4, R14 ;  /* 0x00000004060e7225 */ /* 0x000fe200078e000e */
[----:B------:R-:W2:Y:S02]  /*0d80*/  LDG.E.64 R26, desc[UR36][R26.64] ;  /* 0x000000241a1a7981 */ /* 0x000ea4000c1e1b00 */
[----:B------:R-:W-:Y:S01]  /*0d90*/  LEA.HI.X R13, R10, UR5, R3, 0x3, P1 ;  /* 0x000000050a0d7c11 */ /* 0x000fe200088f1c03 */
[----:B------:R-:W-:Y:S01]  /*0da0*/  IMAD.IADD R19, R19, 0x1, R15 ;  /* 0x0000000113137824 */ /* 0x000fe200078e020f */
[----:B------:R-:W-:-:S04]  /*0db0*/  LEA R10, P1, R14, UR4, 0x3 ;  /* 0x000000040e0a7c11 */ /* 0x000fc8000f8218ff */
[----:B------:R-:W-:Y:S01]  /*0dc0*/  LEA.HI.X R11, R14, UR5, R19, 0x3, P1 ;  /* 0x000000050e0b7c11 */ /* 0x000fe200088f1c13 */
[----:B------:R-:W3:Y:S05]  /*0dd0*/  LDG.E.64 R12, desc[UR36][R12.64] ;  /* 0x000000240c0c7981 */ /* 0x000eea000c1e1b00 */
[----:B------:R-:W3:Y:S01]  /*0de0*/  LDG.E.64 R10, desc[UR36][R10.64] ;  /* 0x000000240a0a7981 */ /* 0x000ee2000c1e1b00 */
[----:B------:R-:W-:Y:S02]  /*0df0*/  VIADD R0, R0, 0x80 ;  /* 0x0000008000007836 */ /* 0x000fe40000000000 */
[----:B------:R-:W-:Y:S01]  /*0e00*/  IMAD.MOV.U32 R3, RZ, RZ, RZ ;  /* 0x000000ffff037224 */ /* 0x000fe200078e00ff */
[----:B--2---:R-:W-:-:S08]  /*0e10*/  DFMA R22, R20, R26, R22 ;  /* 0x0000001a1416722b */ /* 0x004fd00000000016 */
[----:B---3--:R-:W-:-:S11]  /*0e20*/  DFMA R22, R12, R10, R22 ;  /* 0x0000000a0c16722b */ /* 0x008fd60000000016 */
.L_x_28:
[----:B------:R-:W-:Y:S05]  /*0e30*/  BSYNC.RECONVERGENT B1 ;  /* 0x0000000000017941 */ /* 0x000fea0003800200 */
.L_x_27:
[----:B------:R-:W-:Y:S05]  /*0e40*/  @!P0 BRA `(.L_x_23) ;  /* 0x0000000000e88947 */ /* 0x000fea0003800000 */
[----:B------:R-:W-:Y:S01]  /*0e50*/  ISETP.NE.U32.AND P0, PT, R25, 0x1, PT ;  /* 0x000000011900780c */ /* 0x000fe20003f05070 */
[----:B------:R-:W-:Y:S01]  /*0e60*/  BSSY.RECONVERGENT B1, `(.L_x_29) ;  /* 0x0000025000017945 */ /* 0x000fe20003800200 */
[----:B------:R-:W-:Y:S02]  /*0e70*/  LOP3.LUT P1, RZ, R24, 0x20, RZ, 0xc0, !PT ;  /* 0x0000002018ff7812 */ /* 0x000fe4000782c0ff */
[----:B------:R-:W-:-:S13]  /*0e80*/  ISETP.NE.AND.EX P0, PT, RZ, RZ, PT, P0 ;  /* 0x000000ffff00720c */ /* 0x000fda0003f05300 */
[----:B------:R-:W-:Y:S05]  /*0e90*/  @!P0 BRA `(.L_x_30) ;  /* 0x0000000000848947 */ /* 0x000fea0003800000 */
[----:B------:R-:W0:Y:S01]  /*0ea0*/  LDCU.64 UR4, c[0x0][0x3a0] ;  /* 0x00007400ff0477ac */ /* 0x000e220008000a00 */
[----:B------:R-:W-:Y:S02]  /*0eb0*/  IMAD R19, R5, R8, RZ ;  /* 0x0000000805137224 */ /* 0x000fe400078e02ff */
[----:B------:R-:W-:Y:S02]  /*0ec0*/  IMAD.MOV.U32 R10, RZ, RZ, R0 ;  /* 0x000000ffff0a7224 */ /* 0x000fe400078e0000 */
[----:B------:R-:W-:Y:S02]  /*0ed0*/  IMAD.MOV.U32 R11, RZ, RZ, R3 ;  /* 0x000000ffff0b7224 */ /* 0x000fe400078e0003 */
[-C--:B------:R-:W-:Y:S02]  /*0ee0*/  IMAD R19, R9, R4.reuse, R19 ;  /* 0x0000000409137224 */ /* 0x080fe400078e0213 */
[----:B------:R-:W-:-:S04]  /*0ef0*/  IMAD.WIDE.U32 R20, R8, R4, R10 ;  /* 0x0000000408147225 */ /* 0x000fc800078e000a */
[----:B------:R-:W-:Y:S02]  /*0f00*/  IMAD R3, R5, R6, RZ ;  /* 0x0000000605037224 */ /* 0x000fe400078e02ff */
[----:B------:R-:W-:Y:S02]  /*0f10*/  IMAD.IADD R21, R21, 0x1, R19 ;  /* 0x0000000115157824 */ /* 0x000fe400078e0213 */
[----:B------:R-:W-:Y:S01]  /*0f20*/  IMAD.WIDE.U32 R10, R6, R4, R10 ;  /* 0x00000004060a7225 */ /* 0x000fe200078e000a */
[----:B0-----:R-:W-:-:S03]  /*0f30*/  LEA R26, P0, R20, UR4, 0x3 ;  /* 0x00000004141a7c11 */ /* 0x001fc6000f8018ff */
[-C--:B------:R-:W-:Y:S01]  /*0f40*/  IMAD R3, R7, R4.reuse, R3 ;  /* 0x0000000407037224 */ /* 0x080fe200078e0203 */
[----:B------:R-:W-:Y:S01]  /*0f50*/  LEA.HI.X R27, R20, UR5, R21, 0x3, P0 ;  /* 0x00000005141b7c11 */ /* 0x000fe200080f1c15 */
[----:B------:R-:W-:Y:S01]  /*0f60*/  VIADD R14, R0, 0x20 ;  /* 0x00000020000e7836 */ /* 0x000fe20000000000 */
[----:B------:R-:W-:Y:S01]  /*0f70*/  LEA R20, P0, R10, UR4, 0x3 ;  /* 0x000000040a147c11 */ /* 0x000fe2000f8018ff */
[----:B------:R-:W-:Y:S02]  /*0f80*/  IMAD.MOV.U32 R15, RZ, RZ, RZ ;  /* 0x000000ffff0f7224 */ /* 0x000fe400078e00ff */
[----:B------:R-:W-:Y:S01]  /*0f90*/  IMAD.IADD R11, R11, 0x1, R3 ;  /* 0x000000010b0b7824 */ /* 0x000fe200078e0203 */
[----:B------:R-:W2:Y:S01]  /*0fa0*/  LDG.E.64 R26, desc[UR36][R26.64] ;  /* 0x000000241a1a7981 */ /* 0x000ea2000c1e1b00 */
[----:B------:R-:W-:-:S03]  /*0fb0*/  IMAD.WIDE.U32 R12, R8, R4, R14 ;  /* 0x00000004080c7225 */ /* 0x000fc600078e000e */
[----:B------:R-:W-:Y:S01]  /*0fc0*/  LEA.HI.X R21, R10, UR5, R11, 0x3, P0 ;  /* 0x000000050a157c11 */ /* 0x000fe200080f1c0b */
[----:B------:R-:W-:Y:S01]  /*0fd0*/  IMAD.WIDE.U32 R14, R6, R4, R14 ;  /* 0x00000004060e7225 */ /* 0x000fe200078e000e */
[----:B------:R-:W-:Y:S02]  /*0fe0*/  IADD3 R19, PT, PT, R19, R13, RZ ;  /* 0x0000000d13137210 */ /* 0x000fe40007ffe0ff */
[----:B------:R-:W-:Y:S01]  /*0ff0*/  LEA R24, P2, R12, UR4, 0x3 ;  /* 0x000000040c187c11 */ /* 0x000fe2000f8418ff */
[----:B------:R-:W-:Y:S01]  /*1000*/  IMAD.IADD R3, R3, 0x1, R15 ;  /* 0x0000000103037824 */ /* 0x000fe200078e020f */
[----:B------:R-:W-:Y:S01]  /*1010*/  LEA R10, P0, R14, UR4, 0x3 ;  /* 0x000000040e0a7c11 */ /* 0x000fe2000f8018ff */
[----:B------:R-:W2:Y:S01]  /*1020*/  LDG.E.64 R20, desc[UR36][R20.64] ;  /* 0x0000002414147981 */ /* 0x000ea2000c1e1b00 */
[----:B------:R-:W-:Y:S02]  /*1030*/  LEA.HI.X R25, R12, UR5, R19, 0x3, P2 ;  /* 0x000000050c197c11 */ /* 0x000fe400090f1c13 */
[----:B------:R-:W-:-:S04]  /*1040*/  LEA.HI.X R11, R14, UR5, R3, 0x3, P0 ;  /* 0x000000050e0b7c11 */ /* 0x000fc800080f1c03 */
[----:B------:R-:W3:Y:S04]  /*1050*/  LDG.E.64 R24, desc[UR36][R24.64] ;  /* 0x0000002418187981 */ /* 0x000ee8000c1e1b00 */
[----:B------:R-:W3:Y:S01]  /*1060*/  LDG.E.64 R10, desc[UR36][R10.64] ;  /* 0x000000240a0a7981 */ /* 0x000ee2000c1e1b00 */
[----:B------:R-:W-:Y:S02]  /*1070*/  VIADD R0, R0, 0x40 ;  /* 0x0000004000007836 */ /* 0x000fe40000000000 */
[----:B------:R-:W-:Y:S01]  /*1080*/  IMAD.MOV.U32 R3, RZ, RZ, RZ ;  /* 0x000000ffff037224 */ /* 0x000fe200078e00ff */
[----:B--2---:R-:W-:-:S08]  /*1090*/  DFMA R22, R26, R20, R22 ;  /* 0x000000141a16722b */ /* 0x004fd00000000016 */
[----:B---3--:R-:W-:-:S11]  /*10a0*/  DFMA R22, R24, R10, R22 ;  /* 0x0000000a1816722b */ /* 0x008fd60000000016 */
.L_x_30:
[----:B------:R-:W-:Y:S05]  /*10b0*/  BSYNC.RECONVERGENT B1 ;  /* 0x0000000000017941 */ /* 0x000fea0003800200 */
.L_x_29:
[----:B------:R-:W-:Y:S05]  /*10c0*/  @P1 BRA `(.L_x_23) ;  /* 0x0000000000481947 */ /* 0x000fea0003800000 */
[----:B------:R-:W0:Y:S01]  /*10d0*/  LDCU.64 UR4, c[0x0][0x3a0] ;  /* 0x00007400ff0477ac */ /* 0x000e220008000a00 */
[C---:B------:R-:W-:Y:S02]  /*10e0*/  IMAD R10, R5.reuse, R8, RZ ;  /* 0x00000008050a7224 */ /* 0x040fe400078e02ff */
[----:B------:R-:W-:Y:S02]  /*10f0*/  IMAD R12, R5, R6, RZ ;  /* 0x00000006050c7224 */ /* 0x000fe400078e02ff */
[-C--:B------:R-:W-:Y:S02]  /*1100*/  IMAD R5, R9, R4.reuse, R10 ;  /* 0x0000000409057224 */ /* 0x080fe400078e020a */
[----:B------:R-:W-:Y:S02]  /*1110*/  IMAD.MOV.U32 R10, RZ, RZ, R0 ;  /* 0x000000ffff0a7224 */ /* 0x000fe400078e0000 */
[----:B------:R-:W-:Y:S02]  /*1120*/  IMAD.MOV.U32 R11, RZ, RZ, R3 ;  /* 0x000000ffff0b7224 */ /* 0x000fe400078e0003 */
[----:B------:R-:W-:-:S02]  /*1130*/  IMAD R3, R7, R4, R12 ;  /* 0x0000000407037224 */ /* 0x000fc400078e020c */
[----:B------:R-:W-:-:S04]  /*1140*/  IMAD.WIDE.U32 R8, R8, R4, R10 ;  /* 0x0000000408087225 */ /* 0x000fc800078e000a */
[----:B------:R-:W-:Y:S01]  /*1150*/  IMAD.WIDE.U32 R10, R6, R4, R10 ;  /* 0x00000004060a7225 */ /* 0x000fe200078e000a */
[----:B0-----:R-:W-:-:S03]  /*1160*/  LEA R4, P0, R8, UR4, 0x3 ;  /* 0x0000000408047c11 */ /* 0x001fc6000f8018ff */
[----:B------:R-:W-:Y:S01]  /*1170*/  IMAD.IADD R5, R5, 0x1, R9 ;  /* 0x0000000105057824 */ /* 0x000fe200078e0209 */
[----:B------:R-:W-:Y:S01]  /*1180*/  LEA R6, P1, R10, UR4, 0x3 ;  /* 0x000000040a067c11 */ /* 0x000fe2000f8218ff */
[----:B------:R-:W-:-:S03]  /*1190*/  IMAD.IADD R3, R3, 0x1, R11 ;  /* 0x0000000103037824 */ /* 0x000fc600078e020b */
[----:B------:R-:W-:Y:S02]  /*11a0*/  LEA.HI.X R5, R8, UR5, R5, 0x3, P0 ;  /* 0x0000000508057c11 */ /* 0x000fe400080f1c05 */
[----:B------:R-:W-:-:S04]  /*11b0*/  LEA.HI.X R7, R10, UR5, R3, 0x3, P1 ;  /* 0x000000050a077c11 */ /* 0x000fc800088f1c03 */
[----:B------:R-:W2:Y:S04]  /*11c0*/  LDG.E.64 R4, desc[UR36][R4.64] ;  /* 0x0000002404047981 */ /* 0x000ea8000c1e1b00 */
[----:B------:R-:W2:Y:S02]  /*11d0*/  LDG.E.64 R6, desc[UR36][R6.64] ;  /* 0x0000002406067981 */ /* 0x000ea4000c1e1b00 */
[----:B--2---:R-:W-:-:S11]  /*11e0*/  DFMA R22, R4, R6, R22 ;  /* 0x000000060416722b */ /* 0x004fd60000000016 */
.L_x_23:
[----:B------:R-:W-:Y:S05]  /*11f0*/  BSYNC.RECONVERGENT B0 ;  /* 0x0000000000007941 */ /* 0x000fea0003800200 */
.L_x_22:
        /* <DEDUP_REMOVED lines=62> */
[----:B------:R-:W-:-:S12]  /*15e0*/  HFMA2 R3, -RZ, RZ, 0, 1.07288360595703125e-06 ;  /* 0x00000012ff037431 */ /* 0x000fd800000001ff */
        /* <DEDUP_REMOVED lines=10> */
[----:B------:R-:W-:Y:S01]  /*1690*/  IMAD.MOV.U32 R12, RZ, RZ, 0x1 ;  /* 0x00000001ff0c7424 */ /* 0x000fe200078e00ff */
[----:B------:R-:W2:Y:S01]  /*16a0*/  LDCU.64 UR6, c[0x4][0x18] ;  /* 0x01000300ff0677ac */ /* 0x000ea20008000a00 */
[----:B------:R-:W3:Y:S01]  /*16b0*/  LDC.64 R14, c[0x4][R14] ;  /* 0x010000000e0e7b82 */ /* 0x000ee20000000a00 */
[----:B------:R-:W-:Y:S01]  /*16c0*/  IMAD.MOV.U32 R13, RZ, RZ, RZ ;  /* 0x000000ffff0d7224 */ /* 0x000fe200078e00ff */
[----:B------:R-:W4:Y:S01]  /*16d0*/  LDCU.64 UR8, c[0x4][0x8] ;  /* 0x01000100ff0877ac */ /* 0x000f220008000a00 */
[----:B-1----:R-:W-:Y:S02]  /*16e0*/  IMAD.U32 R4, RZ, RZ, UR4 ;  /* 0x00000004ff047e24 */ /* 0x002fe4000f8e00ff */
[----:B------:R-:W-:-:S02]  /*16f0*/  IMAD.U32 R5, RZ, RZ, UR5 ;  /* 0x00000005ff057e24 */ /* 0x000fc4000f8e00ff */
[----:B--2---:R-:W-:Y:S02]  /*1700*/  IMAD.U32 R6, RZ, RZ, UR6 ;  /* 0x00000006ff067e24 */ /* 0x004fe4000f8e00ff */
[----:B------:R-:W-:Y:S02]  /*1710*/  IMAD.U32 R7, RZ, RZ, UR7 ;  /* 0x00000007ff077e24 */ /* 0x000fe4000f8e00ff */
[----:B----4-:R-:W-:Y:S02]  /*1720*/  IMAD.U32 R10, RZ, RZ, UR8 ;  /* 0x00000008ff0a7e24 */ /* 0x010fe4000f8e00ff */
[----:B------:R-:W-:-:S07]  /*1730*/  IMAD.U32 R11, RZ, RZ, UR9 ;  /* 0x00000009ff0b7e24 */ /* 0x000fce000f8e00ff */
[----:B------:R-:W-:-:S07]  /*1740*/  LEPC R20, `(.L_x_32) ;  /* 0x000000001014794e */ /* 0x000fce0000000000 */
[----:B0--3--:R-:W-:Y:S05]  /*1750*/  CALL.ABS.NOINC R14 ;  /* 0x000000000e007343 */ /* 0x009fea0003c00000 */
.L_x_32:
[----:B------:R-:W-:Y:S01]  /*1760*/  PLOP3.LUT P0, PT, PT, PT, PT, 0x8, 0x80 ;  /* 0x000000000080781c */ /* 0x000fe20003f0e170 */
[----:B------:R-:W-:-:S12]  /*1770*/  IMAD.MOV.U32 R3, RZ, RZ, -0x1 ;  /* 0xffffffffff037424 */ /* 0x000fd800078e00ff */
.L_x_31:
[----:B------:R-:W-:Y:S05]  /*1780*/  @!P0 BRA `(.L_x_33) ;  /* 0x00000000007c8947 */ /* 0x000fea0003800000 */
[----:B------:R-:W-:Y:S02]  /*1790*/  IMAD.SHL.U32 R0, R17, 0x2, RZ ;  /* 0x0000000211007824 */ /* 0x000fe400078e00ff */
[C---:B------:R-:W-:Y:S02]  /*17a0*/  IMAD.IADD R9, R3.reuse, 0x1, -R2 ;  /* 0x0000000103097824 */ /* 0x040fe400078e0a02 */
[C---:B------:R-:W-:Y:S02]  /*17b0*/  VIADD R5, R0.reuse, 0x2 ;  /* 0x0000000200057836 */ /* 0x040fe40000000000 */
[----:B------:R-:W-:Y:S02]  /*17c0*/  VIADD R7, R0, 0x3 ;  /* 0x0000000300077836 */ /* 0x000fe40000000000 */
[----:B------:R-:W-:Y:S01]  /*17d0*/  VIADD R8, R3, 0xffffffff ;  /* 0xffffffff03087836 */ /* 0x000fe20000000000 */
[C---:B------:R-:W-:Y:S01]  /*17e0*/  ISETP.GE.U32.AND P0, PT, R16.reuse, R5, PT ;  /* 0x000000051000720c */ /* 0x040fe20003f06070 */
[----:B------:R-:W-:Y:S01]  /*17f0*/  IMAD R0, R17, 0x8, R19 ;  /* 0x0000000811007824 */ /* 0x000fe200078e0213 */
[----:B------:R-:W-:-:S02]  /*1800*/  ISETP.GE.U32.AND P1, PT, R16, R7, PT ;  /* 0x000000071000720c */ /* 0x000fc40003f26070 */
[C---:B------:R-:W-:Y:S02]  /*1810*/  ISETP.GE.AND.EX P0, PT, R18.reuse, RZ, PT, P0 ;  /* 0x000000ff1200720c */ /* 0x040fe40003f06300 */
[----:B------:R-:W-:-:S13]  /*1820*/  ISETP.GE.AND.EX P1, PT, R18, RZ, PT, P1 ;  /* 0x000000ff1200720c */ /* 0x000fda0003f26310 */
.L_x_36:
[----:B------:R-:W-:Y:S01]  /*1830*/  ISETP.NE.AND P2, PT, R9, 0x1, PT ;  /* 0x000000010900780c */ /* 0x000fe20003f45270 */
[----:B------:R-:W-:Y:S05]  /*1840*/  WARPSYNC.ALL ;  /* 0x0000000000007948 */ /* 0x000fea0003800000 */
[----:B------:R-:W-:Y:S06]  /*1850*/  BAR.SYNC.DEFER_BLOCKING 0x0 ;  /* 0x0000000000007b1d */ /* 0x000fec0000010000 */
[----:B------:R-:W-:Y:S04]  /*1860*/  BSSY.RECONVERGENT B0, `(.L_x_34) ;  /* 0x000000b000007945 */ /* 0x000fe80003800200 */
[----:B------:R-:W-:Y:S05]  /*1870*/  @P2 BRA `(.L_x_35) ;  /* 0x0000000000242947 */ /* 0x000fea0003800000 */
[----:B------:R-:W1:Y:S01]  /*1880*/  @P0 LDS.64 R10, [R0+0x8] ;  /* 0x00000800000a0984 */ /* 0x000e620000000a00 */
[----:B------:R-:W-:Y:S02]  /*1890*/  CS2R R4, SRZ ;  /* 0x0000000000047805 */ /* 0x000fe4000001ff00 */
[----:B------:R-:W-:Y:S01]  /*18a0*/  CS2R R2, SRZ ;  /* 0x0000000000027805 */ /* 0x000fe2000001ff00 */
[----:B------:R-:W-:Y:S04]  /*18b0*/  LDS.64 R6, [R19] ;  /* 0x0000000013067984 */ /* 0x000fe80000000a00 */
[----:B------:R-:W2:Y:S01]  /*18c0*/  @P1 LDS.64 R4, [R0+0x10] ;  /* 0x0000100000041984 */ /* 0x000ea20000000a00 */
[----:B-1----:R-:W-:-:S08]  /*18d0*/  @P0 DADD R2, RZ, R10 ;  /* 0x00000000ff020229 */ /* 0x002fd0000000000a */
[----:B--2---:R-:W-:-:S08]  /*18e0*/  DADD R2, R4, R2 ;  /* 0x0000000004027229 */ /* 0x004fd00000000002 */
[----:B------:R-:W-:-:S07]  /*18f0*/  DADD R2, R2, R6 ;  /* 0x0000000002027229 */ /* 0x000fce0000000006 */
[----:B------:R1:W-:Y:S04]  /*1900*/  STS.64 [R19], R2 ;  /* 0x0000000213007388 */ /* 0x0003e80000000a00 */
.L_x_35:
[----:B------:R-:W-:Y:S05]  /*1910*/  BSYNC.RECONVERGENT B0 ;  /* 0x0000000000007941 */ /* 0x000fea0003800200 */
.L_x_34:
[C---:B-1----:R-:W-:Y:S01]  /*1920*/  VIADD R2, R8.reuse, 0x1 ;  /* 0x0000000108027836 */ /* 0x042fe20000000000 */
[----:B------:R-:W-:Y:S01]  /*1930*/  BAR.SYNC.DEFER_BLOCKING 0x0 ;  /* 0x0000000000007b1d */ /* 0x000fe20000010000 */
[----:B------:R-:W-:Y:S02]  /*1940*/  VIADD R8, R8, 0xffffffff ;  /* 0xffffffff08087836 */ /* 0x000fe40000000000 */
[----:B------:R-:W-:Y:S01]  /*1950*/  VIADD R9, R9, 0xffffffff ;  /* 0xffffffff09097836 */ /* 0x000fe20000000000 */
[----:B------:R-:W-:-:S13]  /*1960*/  ISETP.GT.AND P2, PT, R2, 0x2, PT ;  /* 0x000000020200780c */ /* 0x000fda0003f44270 */
[----:B------:R-:W-:Y:S05]  /*1970*/  @P2 BRA `(.L_x_36) ;  /* 0xfffffffc00ac2947 */ /* 0x000fea000383ffff */
.L_x_33:
[----:B------:R-:W-:-:S13]  /*1980*/  ISETP.NE.AND P0, PT, R17, RZ, PT ;  /* 0x000000ff1100720c */ /* 0x000fda0003f05270 */
[----:B------:R-:W-:Y:S05]  /*1990*/  @P0 EXIT ;  /* 0x000000000000094d */ /* 0x000fea0003800000 */
[----:B------:R-:W1:Y:S01]  /*19a0*/  S2UR UR5, SR_CgaCtaId ;  /* 0x00000000000579c3 */ /* 0x000e620000008800 */
[----:B------:R-:W-:Y:S01]  /*19b0*/  UMOV UR4, 0x400 ;  /* 0x0000040000047882 */ /* 0x000fe20000000000 */
[----:B------:R-:W2:Y:S01]  /*19c0*/  LDCU.64 UR12, c[0x0][0x390] ;  /* 0x00007200ff0c77ac */ /* 0x000ea20008000a00 */
[----:B------:R-:W2:Y:S01]  /*19d0*/  LDCU.128 UR8, c[0x0][0x380] ;  /* 0x00007000ff0877ac */ /* 0x000ea20008000c00 */
[----:B------:R-:W2:Y:S01]  /*19e0*/  LDCU.128 UR16, c[0x0][0x380] ;  /* 0x00007000ff1077ac */ /* 0x000ea20008000c00 */
[----:B------:R-:W3:Y:S01]  /*19f0*/  LDCU.64 UR14, c[0x0][0x3a8] ;  /* 0x00007500ff0e77ac */ /* 0x000ee20008000a00 */
[----:B-1----:R-:W-:Y:S02]  /*1a00*/  ULEA UR4, UR5, UR4, 0x18 ;  /* 0x0000000405047291 */ /* 0x002fe4000f8ec0ff */
[----:B--2---:R-:W-:-:S04]  /*1a10*/  UIMAD.WIDE.U32 UR6, UR18, UR12, UR8 ;  /* 0x0000000c120672a5 */ /* 0x004fc8000f8e0008 */
[----:B---3--:R-:W-:-:S03]  /*1a20*/  ULEA UR8, UP1, UR6, UR14, 0x3 ;  /* 0x0000000e06087291 */ /* 0x008fc6000f8218ff */
[----:B------:R-:W1:Y:S01]  /*1a30*/  LDS.64 R2, [UR4] ;  /* 0x00000004ff027984 */ /* 0x000e620008000a00 */
[----:B------:R-:W-:Y:S02]  /*1a40*/  UIMAD.WIDE.U32 UR4, UR16, UR12, UR10 ;  /* 0x0000000c100472a5 */ /* 0x000fe4000f8e000a */
[----:B------:R-:W-:Y:S02]  /*1a50*/  UIMAD UR16, UR13, UR16, URZ ;  /* 0x000000100d1072a4 */ /* 0x000fe4000f8e02ff */
[----:B------:R-:W-:Y:S01]  /*1a60*/  UIMAD UR10, UR13, UR18, URZ ;  /* 0x000000120d0a72a4 */ /* 0x000fe2000f8e02ff */
[----:B------:R-:W-:Y:S01]  /*1a70*/  IMAD.U32 R6, RZ, RZ, UR8 ;  /* 0x00000008ff067e24 */ /* 0x000fe2000f8e00ff */
[----:B------:R-:W-:Y:S02]  /*1a80*/  UIMAD UR9, UR17, UR12, UR16 ;  /* 0x0000000c110972a4 */ /* 0x000fe4000f8e0210 */
[----:B------:R-:W-:Y:S02]  /*1a90*/  UIMAD UR10, UR19, UR12, UR10 ;  /* 0x0000000c130a72a4 */ /* 0x000fe4000f8e020a */
[----:B------:R-:W-:-:S02]  /*1aa0*/  ULEA UR11, UP0, UR4, UR14, 0x3 ;  /* 0x0000000e040b7291 */ /* 0x000fc4000f8018ff */
[----:B------:R-:W-:Y:S02]  /*1ab0*/  UIADD3 UR9, UPT, UPT, UR9, UR5, URZ ;  /* 0x0000000509097290 */ /* 0x000fe4000fffe0ff */
[----:B------:R-:W-:Y:S02]  /*1ac0*/  UIADD3 UR5, UPT, UPT, UR7, UR10, URZ ;  /* 0x0000000a07057290 */ /* 0x000fe4000fffe0ff */
[----:B------:R-:W-:Y:S01]  /*1ad0*/  ULEA.HI.X UR4, UR4, UR15, UR9, 0x3, UP0 ;  /* 0x0000000f04047291 */ /* 0x000fe200080f1c09 */
[----:B------:R-:W-:Y:S01]  /*1ae0*/  IMAD.U32 R4, RZ, RZ, UR11 ;  /* 0x0000000bff047e24 */ /* 0x000fe2000f8e00ff */
[----:B------:R-:W-:-:S04]  /*1af0*/  ULEA.HI.X UR6, UR6, UR15, UR5, 0x3, UP1 ;  /* 0x0000000f06067291 */ /* 0x000fc800088f1c05 */
[----:B------:R-:W-:Y:S02]  /*1b00*/  IMAD.U32 R5, RZ, RZ, UR4 ;  /* 0x00000004ff057e24 */ /* 0x000fe4000f8e00ff */
[----:B------:R-:W-:-:S03]  /*1b10*/  IMAD.U32 R7, RZ, RZ, UR6 ;  /* 0x00000006ff077e24 */ /* 0x000fc6000f8e00ff */
[----:B-1----:R-:W-:Y:S04]  /*1b20*/  STG.E.64 desc[UR36][R4.64], R2 ;  /* 0x0000000204007986 */ /* 0x002fe8000c101b24 */
[----:B------:R-:W-:Y:S01]  /*1b30*/  STG.E.64 desc[UR36][R6.64], R2 ;  /* 0x0000000206007986 */ /* 0x000fe2000c101b24 */
[----:B------:R-:W-:Y:S05]  /*1b40*/  EXIT ;  /* 0x000000000000794d */ /* 0x000fea0003800000 */
.L_x_37:
        /* <DEDUP_REMOVED lines=11> */
.L_x_203:


//--------------------- .text._Z7kernel2xxPd      --------------------------
	.section	.text._Z7kernel2xxPd,"ax",@progbits
	.align	128
        .global         _Z7kernel2xxPd
        .type           _Z7kernel2xxPd,@function
        .size           _Z7kernel2xxPd,(.L_x_199 - _Z7kernel2xxPd)
        .other          _Z7kernel2xxPd,@"STO_CUDA_ENTRY STV_DEFAULT"
_Z7kernel2xxPd:
.text._Z7kernel2xxPd:
[----:B------:R-:W0:Y:S01]  /*0000*/  LDC R1, c[0x0][0x37c] ;  /* 0x0000df00ff017b82 */ /* 0x000e220000000800 */
[----:B------:R-:W1:Y:S07]  /*0010*/  S2R R2, SR_TID.X ;  /* 0x0000000000027919 */ /* 0x000e6e0000002100 */
[----:B------:R-:W1:Y:S02]  /*0020*/  LDC.64 R4, c[0x0][0x388] ;  /* 0x0000e200ff047b82 */ /* 0x000e640000000a00 */
[----:B-1----:R-:W-:-:S04]  /*0030*/  IADD3 R3, P0, PT, -R2, R4, RZ ;  /* 0x0000000402037210 */ /* 0x002fc80007f1e1ff */
[----:B------:R-:W-:-:S04]  /*0040*/  IADD3.X R6, PT, PT, R5, -0x1, RZ, P0, !PT ;  /* 0xffffffff05067810 */ /* 0x000fc800007fe4ff */
[----:B------:R-:W-:-:S04]  /*0050*/  SHF.R.S32.HI R0, RZ, 0x1f, R6 ;  /* 0x0000001fff007819 */ /* 0x000fc80000011406 */
[----:B------:R-:W-:-:S05]  /*0060*/  LEA.HI R0, P0, R0, R3, RZ, 0x5 ;  /* 0x0000000300007211 */ /* 0x000fca00078128ff */
[----:B------:R-:W-:-:S05]  /*0070*/  IMAD.X R3, RZ, RZ, R6, P0 ;  /* 0x000000ffff037224 */ /* 0x000fca00000e0606 */
[----:B------:R-:W-:-:S04]  /*0080*/  SHF.R.U64 R0, R0, 0x5, R3 ;  /* 0x0000000500007819 */ /* 0x000fc80000001203 */
[----:B------:R-:W-:-:S13]  /*0090*/  ISETP.NE.AND P0, PT, R0, -0x1, PT ;  /* 0xffffffff0000780c */ /* 0x000fda0003f05270 */
[----:B0-----:R-:W-:Y:S05]  /*00a0*/  @!P0 EXIT ;  /* 0x000000000000894d */ /* 0x001fea0003800000 */
[----:B------:R-:W-:Y:S01]  /*00b0*/  ISETP.NE.AND P0, PT, R2, RZ, PT ;  /* 0x000000ff0200720c */ /* 0x000fe20003f05270 */
[----:B------:R-:W0:Y:S01]  /*00c0*/  S2UR UR38, SR_CTAID.X ;  /* 0x00000000002679c3 */ /* 0x000e220000002500 */
[----:B------:R-:W1:Y:S01]  /*00d0*/  LDCU.64 UR36, c[0x0][0x358] ;  /* 0x00006b00ff2477ac */ /* 0x000e620008000a00 */
[----:B------:R-:W-:Y:S01]  /*00e0*/  BSSY.RECONVERGENT B0, `(.L_x_38) ;  /* 0x000001e000007945 */ /* 0x000fe20003800200 */
        /* <DEDUP_REMOVED lines=29> */
.L_x_39:
[----:B01----:R-:W-:Y:S05]  /*02c0*/  BSYNC.RECONVERGENT B0 ;  /* 0x0000000000007941 */ /* 0x003fea0003800200 */
.L_x_38:
        /* <DEDUP_REMOVED lines=11> */
[----:B------:R-:W-:Y:S01]  /*0380*/  LOP3.LUT R6, RZ, R17, RZ, 0x33, !PT ;  /* 0x00000011ff067212 */ /* 0x000fe200078e33ff */
[----:B------:R-:W-:Y:S01]  /*0390*/  IMAD.MOV.U32 R11, RZ, RZ, R17 ;  /* 0x000000ffff0b7224 */ /* 0x000fe200078e0011 */
[----:B------:R-:W-:Y:S02]  /*03a0*/  IADD3 R0, P0, PT, R3, R4, RZ ;  /* 0x0000000403007210 */ /* 0x000fe40007f1e0ff */
[----:B------:R-:W-:Y:S02]  /*03b0*/  CS2R R8, SRZ ;  /* 0x0000000000087805 */ /* 0x000fe4000001ff00 */
[----:B------:R-:W-:Y:S01]  /*03c0*/  ISETP.GE.U32.AND P1, PT, R0, 0x1e0, PT ;  /* 0x000001e00000780c */ /* 0x000fe20003f26070 */
[----:B------:R-:W-:-:S05]  /*03d0*/  IMAD.X R7, R6, 0x1, R5, P0 ;  /* 0x0000000106077824 */ /* 0x000fca00000e0605 */
[----:B------:R-:W-:Y:S01]  /*03e0*/  SHF.R.U64 R3, R0, 0x5, R7 ;  /* 0x0000000500037819 */ /* 0x000fe20000001207 */
[----:B------:R-:W-:Y:S01]  /*03f0*/  IMAD.MOV.U32 R0, RZ, RZ, R2 ;  /* 0x000000ffff007224 */ /* 0x000fe200078e0002 */
[----:B------:R-:W-:Y:S02]  /*0400*/  ISETP.GE.U32.AND.EX P1, PT, R7, RZ, PT, P1 ;  /* 0x000000ff0700720c */ /* 0x000fe40003f26110 */
[----:B------:R-:W-:-:S04]  /*0410*/  IADD3 R3, P2, PT, R3, 0x1, RZ ;  /* 0x0000000103037810 */ /* 0x000fc80007f5e0ff */
[----:B------:R-:W-:Y:S02]  /*0420*/  LOP3.LUT R13, R3, 0xf, RZ, 0xc0, !PT ;  /* 0x0000000f030d7812 */ /* 0x000fe400078ec0ff */
[----:B------:R-:W-:Y:S02]  /*0430*/  LEA.HI.X R10, R7, RZ, RZ, 0x1b, P2 ;  /* 0x000000ff070a7211 */ /* 0x000fe400010fdcff */
[----:B------:R-:W-:-:S04]  /*0440*/  ISETP.NE.U32.AND P0, PT, R13, RZ, PT ;  /* 0x000000ff0d00720c */ /* 0x000fc80003f05070 */
[----:B------:R-:W-:Y:S01]  /*0450*/  ISETP.NE.AND.EX P0, PT, RZ, RZ, PT, P0 ;  /* 0x000000ffff00720c */ /* 0x000fe20003f05300 */
[----:B------:R-:W-:-:S12]  /*0460*/  @!P1 BRA `(.L_x_43) ;  /* 0x0000000000e09947 */ /* 0x000fd80003800000 */
[----:B------:R-:W0:Y:S01]  /*0470*/  LDCU.64 UR4, c[0x0][0x390] ;  /* 0x00007200ff0477ac */ /* 0x000e220008000a00 */
[--C-:B------:R-:W-:Y:S01]  /*0480*/  IMAD.MOV.U32 R6, RZ, RZ, R2.reuse ;  /* 0x000000ffff067224 */ /* 0x100fe200078e0002 */
[----:B------:R-:W-:Y:S01]  /*0490*/  LOP3.LUT R10, R10, 0xfffffff, RZ, 0xc0, !PT ;  /* 0x0fffffff0a0a7812 */ /* 0x000fe200078ec0ff */
[----:B------:R-:W-:Y:S01]  /*04a0*/  IMAD.MOV.U32 R7, RZ, RZ, R17 ;  /* 0x000000ffff077224 */ /* 0x000fe200078e0011 */
[----:B------:R-:W-:Y:S01]  /*04b0*/  LOP3.LUT R12, R3, 0xfffffff0, RZ, 0xc0, !PT ;  /* 0xfffffff0030c7812 */ /* 0x000fe200078ec0ff */
[----:B------:R-:W-:Y:S01]  /*04c0*/  IMAD.MOV.U32 R0, RZ, RZ, R2 ;  /* 0x000000ffff007224 */ /* 0x000fe200078e0002 */
[----:B------:R-:W-:Y:S01]  /*04d0*/  CS2R R8, SRZ ;  /* 0x0000000000087805 */ /* 0x000fe2000001ff00 */
[----:B------:R-:W-:-:S04]  /*04e0*/  IMAD.WIDE.U32 R6, R4, UR38, R6 ;  /* 0x0000002604067c25 */ /* 0x000fc8000f8e0006 */
[----:B------:R-:W-:Y:S02]  /*04f0*/  IMAD R7, R5, UR38, R7 ;  /* 0x0000002605077c24 */ /* 0x000fe4000f8e0207 */
[----:B------:R-:W-:Y:S01]  /*0500*/  IMAD.MOV.U32 R11, RZ, RZ, R17 ;  /* 0x000000ffff0b7224 */ /* 0x000fe200078e0011 */
[----:B0-----:R-:W-:-:S04]  /*0510*/  LEA R14, P1, R6, UR4, 0x3 ;  /* 0x00000004060e7c11 */ /* 0x001fc8000f8218ff */
[----:B------:R-:W-:Y:S02]  /*0520*/  IADD3 R14, P2, PT, R14, 0x800, RZ ;  /* 0x000008000e0e7810 */ /* 0x000fe40007f5e0ff */
[----:B------:R-:W-:-:S05]  /*0530*/  LEA.HI.X R7, R6, UR5, R7, 0x3, P1 ;  /* 0x0000000506077c11 */ /* 0x000fca00088f1c07 */
[----:B------:R-:W-:-:S07]  /*0540*/  IMAD.X R7, RZ, RZ, R7, P2 ;  /* 0x000000ffff077224 */ /* 0x000fce00010e0607 */
.L_x_44:
[----:B------:R-:W-:-:S05]  /*0550*/  IMAD.MOV.U32 R6, RZ, RZ, R14 ;  /* 0x000000ffff067224 */ /* 0x000fca00078e000e */
[----:B------:R-:W2:Y:S04]  /*0560*/  LDG.E.64 R20, desc[UR36][R6.64+-0x800] ;  /* 0xfff8002406147981 */ /* 0x000ea8000c1e1b00 */
[----:B------:R-:W3:Y:S04]  /*0570*/  LDG.E.64 R22, desc[UR36][R6.64+-0x700] ;  /* 0xfff9002406167981 */ /* 0x000ee8000c1e1b00 */
[----:B------:R-:W4:Y:S04]  /*0580*/  LDG.E.64 R24, desc[UR36][R6.64+-0x600] ;  /* 0xfffa002406187981 */ /* 0x000f28000c1e1b00 */
[----:B------:R-:W5:Y:S01]  /*0590*/  LDG.E.64 R14, desc[UR36][R6.64+-0x500] ;  /* 0xfffb0024060e7981 */ /* 0x000f62000c1e1b00 */
[----:B--2---:R-:W-:-:S03]  /*05a0*/  DADD R20, R20, R8 ;  /* 0x0000000014147229 */ /* 0x004fc60000000008 */
[----:B------:R-:W2:Y:S05]  /*05b0*/  LDG.E.64 R8, desc[UR36][R6.64+-0x400] ;  /* 0xfffc002406087981 */ /* 0x000eaa000c1e1b00 */
[----:B---3--:R-:W-:Y:S02]  /*05c0*/  DADD R22, R20, R22 ;  /* 0x0000000014167229 */ /* 0x008fe40000000016 */
[----:B------:R-:W3:Y:S06]  /*05d0*/  LDG.E.64 R20, desc[UR36][R6.64+-0x300] ;  /* 0xfffd002406147981 */ /* 0x000eec000c1e1b00 */
[----:B----4-:R-:W-:-:S02]  /*05e0*/  DADD R24, R22, R24 ;  /* 0x0000000016187229 */ /* 0x010fc40000000018 */
[----:B------:R-:W4:Y:S06]  /*05f0*/  LDG.E.64 R22, desc[UR36][R6.64+-0x200] ;  /* 0xfffe002406167981 */ /* 0x000f2c000c1e1b00 */
[----:B-----5:R-:W-:Y:S01]  /*0600*/  DADD R24, R24, R14 ;  /* 0x0000000018187229 */ /* 0x020fe2000000000e */
[----:B------:R-:W5:Y:S07]  /*0610*/  LDG.E.64 R14, desc[UR36][R6.64+-0x100] ;  /* 0xffff0024060e7981 */ /* 0x000f6e000c1e1b00 */
[----:B--2---:R-:W-:Y:S01]  /*0620*/  DADD R24, R24, R8 ;  /* 0x0000000018187229 */ /* 0x004fe20000000008 */
[----:B------:R-:W2:Y:S07]  /*0630*/  LDG.E.64 R8, desc[UR36][R6.64] ;  /* 0x0000002406087981 */ /* 0x000eae000c1e1b00 */
[----:B---3--:R-:W-:Y:S01]  /*0640*/  DADD R24, R24, R20 ;  /* 0x0000000018187229 */ /* 0x008fe20000000014 */
[----:B------:R-:W3:Y:S07]  /*0650*/  LDG.E.64 R20, desc[UR36][R6.64+0x100] ;  /* 0x0001002406147981 */ /* 0x000eee000c1e1b00 */
[----:B----4-:R-:W-:Y:S01]  /*0660*/  DADD R24, R24, R22 ;  /* 0x0000000018187229 */ /* 0x010fe20000000016 */
[----:B------:R-:W4:Y:S07]  /*0670*/  LDG.E.64 R22, desc[UR36][R6.64+0x200] ;  /* 0x0002002406167981 */ /* 0x000f2e000c1e1b00 */
[----:B-----5:R-:W-:Y:S01]  /*0680*/  DADD R24, R24, R14 ;  /* 0x0000000018187229 */ /* 0x020fe2000000000e */
[----:B------:R-:W5:Y:S07]  /*0690*/  LDG.E.64 R14, desc[UR36][R6.64+0x300] ;  /* 0x00030024060e7981 */ /* 0x000f6e000c1e1b00 */
[----:B--2---:R-:W-:Y:S01]  /*06a0*/  DADD R24, R24, R8 ;  /* 0x0000000018187229 */ /* 0x004fe20000000008 */
[----:B------:R-:W2:Y:S07]  /*06b0*/  LDG.E.64 R8, desc[UR36][R6.64+0x400] ;  /* 0x0004002406087981 */ /* 0x000eae000c1e1b00 */
[----:B---3--:R-:W-:Y:S01]  /*06c0*/  DADD R24, R24, R20 ;  /* 0x0000000018187229 */ /* 0x008fe20000000014 */
[----:B------:R-:W3:Y:S07]  /*06d0*/  LDG.E.64 R20, desc[UR36][R6.64+0x500] ;  /* 0x0005002406147981 */ /* 0x000eee000c1e1b00 */
[----:B----4-:R-:W-:-:S02]  /*06e0*/  DADD R22, R24, R22 ;  /* 0x0000000018167229 */ /* 0x010fc40000000016 */
[----:B------:R-:W4:Y:S06]  /*06f0*/  LDG.E.64 R24, desc[UR36][R6.64+0x600] ;  /* 0x0006002406187981 */ /* 0x000f2c000c1e1b00 */
[----:B-----5:R-:W-:Y:S02]  /*0700*/  DADD R14, R22, R14 ;  /* 0x00000000160e7229 */ /* 0x020fe4000000000e */
[----:B------:R0:W5:Y:S01]  /*0710*/  LDG.E.64 R22, desc[UR36][R6.64+0x700] ;  /* 0x0007002406167981 */ /* 0x000162000c1e1b00 */
[----:B------:R-:W-:Y:S02]  /*0720*/  IADD3 R12, P1, PT, R12, -0x10, RZ ;  /* 0xfffffff00c0c7810 */ /* 0x000fe40007f3e0ff */
[----:B------:R-:W-:-:S02]  /*0730*/  IADD3 R0, P2, PT, R0, 0x200, RZ ;  /* 0x0000020000007810 */ /* 0x000fc40007f5e0ff */
[----:B------:R-:W-:Y:S02]  /*0740*/  IADD3.X R10, PT, PT, R10, -0x1, RZ, P1, !PT ;  /* 0xffffffff0a0a7810 */ /* 0x000fe40000ffe4ff */
[----:B------:R-:W-:Y:S01]  /*0750*/  ISETP.NE.U32.AND P1, PT, R12, RZ, PT ;  /* 0x000000ff0c00720c */ /* 0x000fe20003f25070 */
[----:B------:R-:W-:-:S03]  /*0760*/  IMAD.X R11, RZ, RZ, R11, P2 ;  /* 0x000000ffff0b7224 */ /* 0x000fc600010e060b */
[----:B------:R-:W-:Y:S01]  /*0770*/  ISETP.NE.AND.EX P1, PT, R10, RZ, PT, P1 ;  /* 0x000000ff0a00720c */ /* 0x000fe20003f25310 */
[----:B--2---:R-:W-:Y:S01]  /*0780*/  DADD R8, R14, R8 ;  /* 0x000000000e087229 */ /* 0x004fe20000000008 */
[----:B------:R-:W-:-:S05]  /*0790*/  IADD3 R14, P3, PT, R6, 0x1000, RZ ;  /* 0x00001000060e7810 */ /* 0x000fca0007f7e0ff */
[----:B0-----:R-:W-:Y:S02]  /*07a0*/  IMAD.X R7, RZ, RZ, R7, P3 ;  /* 0x000000ffff077224 */ /* 0x001fe400018e0607 */
[----:B---3--:R-:W-:-:S08]  /*07b0*/  DADD R8, R8, R20 ;  /* 0x0000000008087229 */ /* 0x008fd00000000014 */
[----:B----4-:R-:W-:-:S08]  /*07c0*/  DADD R8, R8, R24 ;  /* 0x0000000008087229 */ /* 0x010fd00000000018 */
[----:B-----5:R-:W-:Y:S01]  /*07d0*/  DADD R8, R8, R22 ;  /* 0x0000000008087229 */ /* 0x020fe20000000016 */
[----:B------:R-:W-:Y:S10]  /*07e0*/  @P1 BRA `(.L_x_44) ;  /* 0xfffffffc00581947 */ /* 0x000ff4000383ffff */
.L_x_43:
[----:B------:R-:W-:Y:S05]  /*07f0*/  BSYNC.RECONVERGENT B1 ;  /* 0x0000000000017941 */ /* 0x000fea0003800200 */
.L_x_42:
        /* <DEDUP_REMOVED lines=10> */
[----:B------:R-:W-:Y:S02]  /*08a0*/  IMAD R6, R5, UR38, RZ ;  /* 0x0000002605067c24 */ /* 0x000fe4000f8e02ff */
[----:B------:R-:W-:-:S04]  /*08b0*/  IMAD.WIDE.U32 R10, R4, UR38, R10 ;  /* 0x00000026040a7c25 */ /* 0x000fc8000f8e000a */
[----:B------:R-:W-:Y:S02]  /*08c0*/  IMAD.IADD R11, R6, 0x1, R11 ;  /* 0x00000001060b7824 */ /* 0x000fe400078e020b */
[----:B------:R-:W-:Y:S02]  /*08d0*/  VIADD R14, R0, 0x20 ;  /* 0x00000020000e7836 */ /* 0x000fe40000000000 */
[----:B------:R-:W-:Y:S02]  /*08e0*/  IMAD.MOV.U32 R15, RZ, RZ, RZ ;  /* 0x000000ffff0f7224 */ /* 0x000fe400078e00ff */
[----:B------:R-:W-:Y:S01]  /*08f0*/  IMAD.WIDE.U32 R14, R4, UR38, R14 ;  /* 0x00000026040e7c25 */ /* 0x000fe2000f8e000e */
[----:B0-----:R-:W-:-:S04]  /*0900*/  LEA R12, P1, R10, UR4, 0x3 ;  /* 0x000000040a0c7c11 */ /* 0x001fc8000f8218ff */
[----:B------:R-:W-:Y:S01]  /*0910*/  LEA.HI.X R13, R10, UR5, R11, 0x3, P1 ;  /* 0x000000050a0d7c11 */ /* 0x000fe200088f1c0b */
[----:B------:R-:W-:Y:S01]  /*0920*/  IMAD.IADD R11, R6, 0x1, R15 ;  /* 0x00000001060b7824 */ /* 0x000fe200078e020f */
[----:B------:R-:W-:-:S04]  /*0930*/  LEA R10, P1, R14, UR4, 0x3 ;  /* 0x000000040e0a7c11 */ /* 0x000fc8000f8218ff */
[----:B------:R-:W2:Y:S01]  /*0940*/  LDG.E.64 R12, desc[UR36][R12.64] ;  /* 0x000000240c0c7981 */ /* 0x000ea2000c1e1b00 */
[----:B------:R-:W-:-:S06]  /*0950*/  LEA.HI.X R11, R14, UR5, R11, 0x3, P1 ;  /* 0x000000050e0b7c11 */ /* 0x000fcc00088f1c0b */
[----:B------:R-:W3:Y:S01]  /*0960*/  LDG.E.64 R10, desc[UR36][R10.64] ;  /* 0x000000240a0a7981 */ /* 0x000ee2000c1e1b00 */
[C---:B------:R-:W-:Y:S02]  /*0970*/  VIADD R20, R0.reuse, 0x40 ;  /* 0x0000004000147836 */ /* 0x040fe40000000000 */
[----:B------:R-:W-:Y:S02]  /*0980*/  IMAD.MOV.U32 R21, RZ, RZ, RZ ;  /* 0x000000ffff157224 */ /* 0x000fe400078e00ff */
[----:B------:R-:W-:Y:S02]  /*0990*/  VIADD R22, R0, 0x60 ;  /* 0x0000006000167836 */ /* 0x000fe40000000000 */
[----:B------:R-:W-:-:S04]  /*09a0*/  IMAD.WIDE.U32 R20, R4, UR38, R20 ;  /* 0x0000002604147c25 */ /* 0x000fc8000f8e0014 */
[----:B------:R-:W-:Y:S01]  /*09b0*/  IMAD.MOV.U32 R23, RZ, RZ, RZ ;  /* 0x000000ffff177224 */ /* 0x000fe200078e00ff */
[----:B------:R-:W-:Y:S01]  /*09c0*/  LEA R14, P1, R20, UR4, 0x3 ;  /* 0x00000004140e7c11 */ /* 0x000fe2000f8218ff */
[----:B------:R-:W-:Y:S02]  /*09d0*/  IMAD.IADD R15, R6, 0x1, R21 ;  /* 0x00000001060f7824 */ /* 0x000fe400078e0215 */
[----:B------:R-:W-:-:S03]  /*09e0*/  IMAD.WIDE.U32 R22, R4, UR38, R22 ;  /* 0x0000002604167c25 */ /* 0x000fc6000f8e0016 */
[----:B------:R-:W-:Y:S01]  /*09f0*/  LEA.HI.X R15, R20, UR5, R15, 0x3, P1 ;  /* 0x00000005140f7c11 */ /* 0x000fe200088f1c0f */
[----:B------:R-:W-:Y:S01]  /*0a00*/  VIADD R24, R0, 0x80 ;  /* 0x0000008000187836 */ /* 0x000fe20000000000 */
[----:B------:R-:W-:Y:S01]  /*0a10*/  IADD3 R21, PT, PT, R6, R23, RZ ;  /* 0x0000001706157210 */ /* 0x000fe20007ffe0ff */
[----:B------:R-:W-:Y:S01]  /*0a20*/  IMAD.MOV.U32 R25, RZ, RZ, RZ ;  /* 0x000000ffff197224 */ /* 0x000fe200078e00ff */
[----:B------:R-:W-:Y:S01]  /*0a30*/  LEA R20, P1, R22, UR4, 0x3 ;  /* 0x0000000416147c11 */ /* 0x000fe2000f8218ff */
[----:B------:R-:W-:Y:S01]  /*0a40*/  IMAD.MOV.U32 R23, RZ, RZ, RZ ;  /* 0x000000ffff177224 */ /* 0x000fe200078e00ff */
[----:B------:R-:W4:Y:S01]  /*0a50*/  LDG.E.64 R14, desc[UR36][R14.64] ;  /* 0x000000240e0e7981 */ /* 0x000f22000c1e1b00 */
[----:B------:R-:W-:Y:S01]  /*0a60*/  IMAD.WIDE.U32 R24, R4, UR38, R24 ;  /* 0x0000002604187c25 */ /* 0x000fe2000f8e0018 */
[----:B------:R-:W-:-:S03]  /*0a70*/  LEA.HI.X R21, R22, UR5, R21, 0x3, P1 ;  /* 0x0000000516157c11 */ /* 0x000fc600088f1c15 */
[----:B------:R-:W-:-:S03]  /*0a80*/  VIADD R22, R0, 0xa0 ;  /* 0x000000a000167836 */ /* 0x000fc60000000000 */
[----:B------:R-:W5:Y:S01]  /*0a90*/  LDG.E.64 R20, desc[UR36][R20.64] ;  /* 0x0000002414147981 */ /* 0x000f62000c1e1b00 */
[----:B------:R-:W-:Y:S01]  /*0aa0*/  IMAD.WIDE.U32 R22, R4, UR38, R22 ;  /* 0x0000002604167c25 */ /* 0x000fe2000f8e0016 */
[----:B--2---:R-:W-:-:S03]  /*0ab0*/  DADD R12, R8, R12 ;  /* 0x00000000080c7229 */ /* 0x004fc6000000000c */
[----:B------:R-:W-:Y:S01]  /*0ac0*/  IMAD.IADD R9, R6, 0x1, R25 ;  /* 0x0000000106097824 */ /* 0x000fe200078e0219 */
[----:B------:R-:W-:Y:S01]  /*0ad0*/  LEA R8, P1, R24, UR4, 0x3 ;  /* 0x0000000418087c11 */ /* 0x000fe2000f8218ff */
[----:B------:R-:W-:-:S03]  /*0ae0*/  IMAD.MOV.U32 R25, RZ, RZ, RZ ;  /* 0x000000ffff197224 */ /* 0x000fc600078e00ff */
[----:B------:R-:W-:Y:S01]  /*0af0*/  LEA.HI.X R9, R24, UR5, R9, 0x3, P1 ;  /* 0x0000000518097c11 */ /* 0x000fe200088f1c09 */
[----:B------:R-:W-:Y:S01]  /*0b00*/  VIADD R24, R0, 0xc0 ;  /* 0x000000c000187836 */ /* 0x000fe20000000000 */
[----:B---3--:R-:W-:Y:S01]  /*0b10*/  DADD R10, R12, R10 ;  /* 0x000000000c0a7229 */ /* 0x008fe2000000000a */
[----:B------:R-:W-:Y:S01]  /*0b20*/  IMAD.IADD R13, R6, 0x1, R23 ;  /* 0x00000001060d7824 */ /* 0x000fe200078e0217 */
[----:B------:R-:W-:Y:S01]  /*0b30*/  LEA R12, P1, R22, UR4, 0x3 ;  /* 0x00000004160c7c11 */ /* 0x000fe2000f8218ff */
[----:B------:R-:W-:Y:S01]  /*0b40*/  IMAD.WIDE.U32 R24, R4, UR38, R24 ;  /* 0x0000002604187c25 */ /* 0x000fe2000f8e0018 */
[----:B------:R-:W2:Y:S02]  /*0b50*/  LDG.E.64 R8, desc[UR36][R8.64] ;  /* 0x0000002408087981 */ /* 0x000ea4000c1e1b00 */
[----:B------:R-:W-:Y:S01]  /*0b60*/  LEA.HI.X R13, R22, UR5, R13, 0x3, P1 ;  /* 0x00000005160d7c11 */ /* 0x000fe200088f1c0d */
[----:B------:R-:W-:Y:S01]  /*0b70*/  IMAD.IADD R23, R6, 0x1, R25 ;  /* 0x0000000106177824 */ /* 0x000fe200078e0219 */
[----:B------:R-:W-:Y:S01]  /*0b80*/  LEA R22, P1, R24, UR4, 0x3 ;  /* 0x0000000418167c11 */ /* 0x000fe2000f8218ff */
[----:B------:R-:W-:-:S03]  /*0b90*/  IMAD.MOV.U32 R25, RZ, RZ, RZ ;  /* 0x000000ffff197224 */ /* 0x000fc600078e00ff */
[----:B------:R-:W-:Y:S01]  /*0ba0*/  LEA.HI.X R23, R24, UR5, R23, 0x3, P1 ;  /* 0x0000000518177c11 */ /* 0x000fe200088f1c17 */
[----:B------:R-:W-:Y:S01]  /*0bb0*/  VIADD R24, R0, 0xe0 ;  /* 0x000000e000187836 */ /* 0x000fe20000000000 */
[----:B------:R-:W3:Y:S03]  /*0bc0*/  LDG.E.64 R12, desc[UR36][R12.64] ;  /* 0x000000240c0c7981 */ /* 0x000ee6000c1e1b00 */
[----:B------:R-:W-:Y:S01]  /*0bd0*/  IMAD.WIDE.U32 R24, R4, UR38, R24 ;  /* 0x0000002604187c25 */ /* 0x000fe2000f8e0018 */
[----:B------:R-:W3:Y:S03]  /*0be0*/  LDG.E.64 R22, desc[UR36][R22.64] ;  /* 0x0000002416167981 */ /* 0x000ee6000c1e1b00 */
[----:B------:R-:W-:Y:S01]  /*0bf0*/  IMAD.IADD R25, R6, 0x1, R25 ;  /* 0x0000000106197824 */ /* 0x000fe200078e0219 */
[----:B------:R-:W-:-:S04]  /*0c00*/  LEA R26, P1, R24, UR4, 0x3 ;  /* 0x00000004181a7c11 */ /* 0x000fc8000f8218ff */
[----:B------:R-:W-:-:S05]  /*0c10*/  LEA.HI.X R27, R24, UR5, R25, 0x3, P1 ;  /* 0x00000005181b7c11 */ /* 0x000fca00088f1c19 */
[----:B------:R-:W3:Y:S01]  /*0c20*/  LDG.E.64 R24, desc[UR36][R26.64] ;  /* 0x000000241a187981 */ /* 0x000ee2000c1e1b00 */
[----:B----4-:R-:W-:-:S08]  /*0c30*/  DADD R10, R10, R14 ;  /* 0x000000000a0a7229 */ /* 0x010fd0000000000e */
[----:B-----5:R-:W-:Y:S01]  /*0c40*/  DADD R10, R10, R20 ;  /* 0x000000000a0a7229 */ /* 0x020fe20000000014 */
[----:B------:R-:W-:-:S07]  /*0c50*/  VIADD R0, R0, 0x100 ;  /* 0x0000010000007836 */ /* 0x000fce0000000000 */
[----:B--2---:R-:W-:-:S08]  /*0c60*/  DADD R8, R10, R8 ;  /* 0x000000000a087229 */ /* 0x004fd00000000008 */
[----:B---3--:R-:W-:-:S08]  /*0c70*/  DADD R8, R8, R12 ;  /* 0x0000000008087229 */ /* 0x008fd0000000000c */
[----:B------:R-:W-:Y:S01]  /*0c80*/  DADD R8, R8, R22 ;  /* 0x0000000008087229 */ /* 0x000fe20000000016 */
[----:B------:R-:W-:-:S07]  /*0c90*/  IMAD.MOV.U32 R11, RZ, RZ, RZ ;  /* 0x000000ffff0b7224 */ /* 0x000fce00078e00ff */
[----:B------:R-:W-:-:S11]  /*0ca0*/  DADD R8, R8, R24 ;  /* 0x0000000008087229 */ /* 0x000fd60000000018 */
.L_x_46:
[----:B------:R-:W-:Y:S05]  /*0cb0*/  BSYNC.RECONVERGENT B1 ;  /* 0x0000000000017941 */ /* 0x000fea0003800200 */
.L_x_45:
[----:B------:R-:W-:Y:S05]  /*0cc0*/  @!P0 BRA `(.L_x_41) ;  /* 0x0000000000f08947 */ /* 0x000fea0003800000 */
[----:B------:R-:W-:Y:S01]  /*0cd0*/  ISETP.GE.U32.AND P0, PT, R7, 0x4, PT ;  /* 0x000000040700780c */ /* 0x000fe20003f06070 */
[----:B------:R-:W-:Y:S01]  /*0ce0*/  IMAD.MOV.U32 R6, RZ, RZ, RZ ;  /* 0x000000ffff067224 */ /* 0x000fe200078e00ff */
[----:B------:R-:W-:Y:S01]  /*0cf0*/  LOP3.LUT R3, R3, 0x3, RZ, 0xc0, !PT ;  /* 0x0000000303037812 */ /* 0x000fe200078ec0ff */
[----:B------:R-:W-:Y:S01]  /*0d00*/  BSSY.RECONVERGENT B1, `(.L_x_47) ;  /* 0x0000028000017945 */ /* 0x000fe20003800200 */
[----:B------:R-:W-:Y:S02]  /*0d10*/  ISETP.GE.U32.AND.EX P0, PT, RZ, RZ, PT, P0 ;  /* 0x000000ffff00720c */ /* 0x000fe40003f06100 */
[----:B------:R-:W-:-:S04]  /*0d20*/  ISETP.NE.U32.AND P1, PT, R3, RZ, PT ;  /* 0x000000ff0300720c */ /* 0x000fc80003f25070 */
[----:B------:R-:W-:-:S07]  /*0d30*/  ISETP.NE.AND.EX P1, PT, R6, RZ, PT, P1 ;  /* 0x000000ff0600720c */ /* 0x000fce0003f25310 */
[----:B------:R-:W-:Y:S06]  /*0d40*/  @!P0 BRA `(.L_x_48) ;  /* 0x00000000008c8947 */ /* 0x000fec0003800000 */
[----:B------:R-:W0:Y:S01]  /*0d50*/  LDCU.64 UR4, c[0x0][0x390] ;  /* 0x00007200ff0477ac */ /* 0x000e220008000a00 */
[----:B------:R-:W-:Y:S02]  /*0d60*/  IMAD.MOV.U32 R10, RZ, RZ, R0 ;  /* 0x000000ffff0a7224 */ /* 0x000fe400078e0000 */
[----:B------:R-:W-:Y:S02]  /*0d70*/  IMAD R7, R5, UR38, RZ ;  /* 0x0000002605077c24 */ /* 0x000fe4000f8e02ff */
[----:B------:R-:W-:-:S04]  /*0d80*/  IMAD.WIDE.U32 R10, R4, UR38, R10 ;  /* 0x00000026040a7c25 */ /* 0x000fc8000f8e000a */
[C---:B------:R-:W-:Y:S02]  /*0d90*/  VIADD R14, R0.reuse, 0x20 ;  /* 0x00000020000e7836 */ /* 0x040fe40000000000 */
[----:B------:R-:W-:Y:S02]  /*0da0*/  IMAD.MOV.U32 R15, RZ, RZ, RZ ;  /* 0x000000ffff0f7224 */ /* 0x000fe400078e00ff */
[----:B------:R-:W-:Y:S02]  /*0db0*/  IMAD.IADD R11, R7, 0x1, R11 ;  /* 0x00000001070b7824 */ /* 0x000fe400078e020b */
[----:B------:R-:W-:Y:S02]  /*0dc0*/  VIADD R20, R0, 0x40 ;  /* 0x0000004000147836 */ /* 0x000fe40000000000 */
[----:B------:R-:W-:Y:S01]  /*0dd0*/  IMAD.WIDE.U32 R14, R4, UR38, R14 ;  /* 0x00000026040e7c25 */ /* 0x000fe2000f8e000e */
[----:B0-----:R-:W-:-:S03]  /*0de0*/  LEA R12, P0, R10, UR4, 0x3 ;  /* 0x000000040a0c7c11 */ /* 0x001fc6000f8018ff */
[----:B------:R-:W-:Y:S01]  /*0df0*/  IMAD.MOV.U32 R21, RZ, RZ, RZ ;  /* 0x000000ffff157224 */ /* 0x000fe200078e00ff */
[----:B------:R-:W-:Y:S01]  /*0e00*/  LEA.HI.X R13, R10, UR5, R11, 0x3, P0 ;  /* 0x000000050a0d7c11 */ /* 0x000fe200080f1c0b */
[C---:B------:R-:W-:Y:S02]  /*0e10*/  IMAD.IADD R15, R7.reuse, 0x1, R15 ;  /* 0x00000001070f7824 */ /* 0x040fe400078e020f */
[----:B------:R-:W-:Y:S01]  /*0e20*/  IMAD.WIDE.U32 R22, R4, UR38, R20 ;  /* 0x0000002604167c25 */ /* 0x000fe2000f8e0014 */
[----:B------:R-:W-:Y:S01]  /*0e30*/  LEA R20, P0, R14, UR4, 0x3 ;  /* 0x000000040e147c11 */ /* 0x000fe2000f8018ff */
[----:B------:R-:W2:Y:S02]  /*0e40*/  LDG.E.64 R10, desc[UR36][R12.64] ;  /* 0x000000240c0a7981 */ /* 0x000ea4000c1e1b00 */
[----:B------:R-:W-:Y:S01]  /*0e50*/  VIADD R24, R0, 0x60 ;  /* 0x0000006000187836 */ /* 0x000fe20000000000 */
[----:B------:R-:W-:Y:S01]  /*0e60*/  LEA.HI.X R21, R14, UR5, R15, 0x3, P0 ;  /* 0x000000050e157c11 */ /* 0x000fe200080f1c0f */
[----:B------:R-:W-:Y:S01]  /*0e70*/  IMAD.MOV.U32 R25, RZ, RZ, RZ ;  /* 0x000000ffff197224 */ /* 0x000fe200078e00ff */
[----:B------:R-:W-:Y:S01]  /*0e80*/  LEA R14, P0, R22, UR4, 0x3 ;  /* 0x00000004160e7c11 */ /* 0x000fe2000f8018ff */
[----:B------:R-:W-:-:S02]  /*0e90*/  IMAD.IADD R15, R7, 0x1, R23 ;  /* 0x00000001070f7824 */ /* 0x000fc400078e0217 */
[----:B------:R-:W-:Y:S01]  /*0ea0*/  IMAD.WIDE.U32 R24, R4, UR38, R24 ;  /* 0x0000002604187c25 */ /* 0x000fe2000f8e0018 */
[----:B------:R-:W3:Y:S02]  /*0eb0*/  LDG.E.64 R20, desc[UR36][R20.64] ;  /* 0x0000002414147981 */ /* 0x000ee4000c1e1b00 */
[----:B------:R-:W-:Y:S01]  /*0ec0*/  LEA.HI.X R15, R22, UR5, R15, 0x3, P0 ;  /* 0x00000005160f7c11 */ /* 0x000fe200080f1c0f */
[----:B------:R-:W-:Y:S01]  /*0ed0*/  IMAD.IADD R7, R7, 0x1, R25 ;  /* 0x0000000107077824 */ /* 0x000fe200078e0219 */
[----:B------:R-:W-:-:S04]  /*0ee0*/  LEA R22, P0, R24, UR4, 0x3 ;  /* 0x0000000418167c11 */ /* 0x000fc8000f8018ff */
[----:B------:R-:W4:Y:S01]  /*0ef0*/  LDG.E.64 R14, desc[UR36][R14.64] ;  /* 0x000000240e0e7981 */ /* 0x000f22000c1e1b00 */
[----:B------:R-:W-:-:S06]  /*0f00*/  LEA.HI.X R23, R24, UR5, R7, 0x3, P0 ;  /* 0x0000000518177c11 */ /* 0x000fcc00080f1c07 */
[----:B------:R-:W5:Y:S01]  /*0f10*/  LDG.E.64 R22, desc[UR36][R22.64] ;  /* 0x0000002416167981 */ /* 0x000f62000c1e1b00 */
[----:B------:R-:W-:Y:S01]  /*0f20*/  VIADD R0, R0, 0x80 ;  /* 0x0000008000007836 */ /* 0x000fe20000000000 */
[----:B--2---:R-:W-:-:S08]  /*0f30*/  DADD R10, R8, R10 ;  /* 0x00000000080a7229 */ /* 0x004fd0000000000a */
[----:B---3--:R-:W-:-:S08]  /*0f40*/  DADD R10, R10, R20 ;  /* 0x000000000a0a7229 */ /* 0x008fd00000000014 */
[----:B----4-:R-:W-:-:S08]  /*0f50*/  DADD R10, R10, R14 ;  /* 0x000000000a0a7229 */ /* 0x010fd0000000000e */
[----:B-----5:R-:W-:Y:S01]  /*0f60*/  DADD R8, R10, R22 ;  /* 0x000000000a087229 */ /* 0x020fe20000000016 */
[----:B------:R-:W-:-:S10]  /*0f70*/  IMAD.MOV.U32 R11, RZ, RZ, RZ ;  /* 0x000000ffff0b7224 */ /* 0x000fd400078e00ff */
.L_x_48:
[----:B------:R-:W-:Y:S05]  /*0f80*/  BSYNC.RECONVERGENT B1 ;  /* 0x0000000000017941 */ /* 0x000fea0003800200 */
.L_x_47:
[----:B------:R-:W-:Y:S05]  /*0f90*/  @!P1 BRA `(.L_x_41) ;  /* 0x00000000003c9947 */ /* 0x000fea0003800000 */
.L_x_49:
[----:B------:R-:W0:Y:S01]  /*0fa0*/  LDCU.64 UR4, c[0x0][0x390] ;  /* 0x00007200ff0477ac */ /* 0x000e220008000a00 */
[----:B------:R-:W-:-:S04]  /*0fb0*/  IMAD.MOV.U32 R10, RZ, RZ, R0 ;  /* 0x000000ffff0a7224 */ /* 0x000fc800078e0000 */
[----:B------:R-:W-:-:S04]  /*0fc0*/  IMAD.WIDE.U32 R10, R4, UR38, R10 ;  /* 0x00000026040a7c25 */ /* 0x000fc8000f8e000a */
[----:B------:R-:W-:Y:S01]  /*0fd0*/  IMAD R7, R5, UR38, R11 ;  /* 0x0000002605077c24 */ /* 0x000fe2000f8e020b */
[----:B0-----:R-:W-:-:S04]  /*0fe0*/  LEA R12, P0, R10, UR4, 0x3 ;  /* 0x000000040a0c7c11 */ /* 0x001fc8000f8018ff */
[----:B------:R-:W-:-:S05]  /*0ff0*/  LEA.HI.X R13, R10, UR5, R7, 0x3, P0 ;  /* 0x000000050a0d7c11 */ /* 0x000fca00080f1c07 */
[----:B------:R-:W2:Y:S01]  /*1000*/  LDG.E.64 R10, desc[UR36][R12.64] ;  /* 0x000000240c0a7981 */ /* 0x000ea2000c1e1b00 */
[----:B------:R-:W-:Y:S01]  /*1010*/  IADD3 R3, P0, PT, R3, -0x1, RZ ;  /* 0xffffffff03037810 */ /* 0x000fe20007f1e0ff */
[----:B------:R-:W-:-:S03]  /*1020*/  VIADD R0, R0, 0x20 ;  /* 0x0000002000007836 */ /* 0x000fc60000000000 */
[----:B------:R-:W-:Y:S02]  /*1030*/  IADD3.X R6, PT, PT, R6, -0x1, RZ, P0, !PT ;  /* 0xffffffff06067810 */ /* 0x000fe400007fe4ff */
[----:B------:R-:W-:-:S04]  /*1040*/  ISETP.NE.U32.AND P0, PT, R3, RZ, PT ;  /* 0x000000ff0300720c */ /* 0x000fc80003f05070 */
[----:B------:R-:W-:Y:S01]  /*1050*/  ISETP.NE.AND.EX P0, PT, R6, RZ, PT, P0 ;  /* 0x000000ff0600720c */ /* 0x000fe20003f05300 */
[----:B--2---:R-:W-:Y:S01]  /*1060*/  DADD R8, R10, R8 ;  /* 0x000000000a087229 */ /* 0x004fe20000000008 */
[----:B------:R-:W-:-:S11]  /*1070*/  IMAD.MOV.U32 R11, RZ, RZ, RZ ;  /* 0x000000ffff0b7224 */ /* 0x000fd600078e00ff */
[----:B------:R-:W-:Y:S05]  /*1080*/  @P0 BRA `(.L_x_49) ;  /* 0xfffffffc00c40947 */ /* 0x000fea000383ffff */
.L_x_41:
[----:B------:R-:W-:Y:S05]  /*1090*/  BSYNC.RECONVERGENT B0 ;  /* 0x0000000000007941 */ /* 0x000fea0003800200 */
.L_x_40:
[----:B------:R-:W0:Y:S01]  /*10a0*/  S2UR UR5, SR_CgaCtaId ;  /* 0x00000000000579c3 */ /* 0x000e220000008800 */
[----:B------:R-:W-:Y:S01]  /*10b0*/  UMOV UR4, 0x400 ;  /* 0x0000040000047882 */ /* 0x000fe20000000000 */
[----:B------:R-:W-:Y:S01]  /*10c0*/  ISETP.GE.AND P1, PT, R18, 0x1, PT ;  /* 0x000000011200780c */ /* 0x000fe20003f26270 */
[----:B------:R-:W-:Y:S02]  /*10d0*/  IMAD.SHL.U32 R25, R2, 0x2, RZ ;  /* 0x0000000202197824 */ /* 0x000fe400078e00ff */
[----:B------:R-:W-:Y:S01]  /*10e0*/  HFMA2 R29, -RZ, RZ, 0, 0 ;  /* 0x00000000ff1d7431 */ /* 0x000fe200000001ff */
[----:B------:R-:W-:Y:S01]  /*10f0*/  PLOP3.LUT P0, PT, PT, PT, PT, 0x8, 0x80 ;  /* 0x000000000080781c */ /* 0x000fe20003f0e170 */
[C---:B------:R-:W-:Y:S02]  /*1100*/  VIADD R27, R25.reuse, 0x2 ;  /* 0x00000002191b7836 */ /* 0x040fe40000000000 */
[----:B------:R-:W-:Y:S01]  /*1110*/  VIADD R25, R25, 0x3 ;  /* 0x0000000319197836 */ /* 0x000fe20000000000 */
        /* <DEDUP_REMOVED lines=67> */
[----:B------:R-:W-:Y:S02]  /*1550*/  HFMA2 R13, -RZ, RZ, 0, 0 ;  /* 0x00000000ff0d7431 */ /* 0x000fe400000001ff */
[----:B0-----:R-:W-:Y:S01]  /*1560*/  IMAD.MOV.U32 R8, RZ, RZ, 0x58 ;  /* 0x00000058ff087424 */ /* 0x001fe200078e00ff */
[----:B------:R0:W2:Y:S01]  /*1570*/  LDC.64 R14, c[0x4][R0] ;  /* 0x01000000000e7b82 */ /* 0x0000a20000000a00 */
[----:B------:R-:W3:Y:S01]  /*1580*/  LDCU.64 UR6, c[0x4][0x18] ;  /* 0x01000300ff0677ac */ /* 0x000ee20008000a00 */
[----:B------:R-:W-:Y:S01]  /*1590*/  IMAD.MOV.U32 R12, RZ, RZ, 0x1 ;  /* 0x00000001ff0c7424 */ /* 0x000fe200078e00ff */
[----:B------:R-:W4:Y:S01]  /*15a0*/  LDCU.64 UR8, c[0x4][0x8] ;  /* 0x01000100ff0877ac */ /* 0x000f220008000a00 */
[----:B-1----:R-:W-:Y:S02]  /*15b0*/  IMAD.U32 R4, RZ, RZ, UR4 ;  /* 0x00000004ff047e24 */ /* 0x002fe4000f8e00ff */
[----:B------:R-:W-:-:S02]  /*15c0*/  IMAD.U32 R5, RZ, RZ, UR5 ;  /* 0x00000005ff057e24 */ /* 0x000fc4000f8e00ff */
[----:B---3--:R-:W-:Y:S02]  /*15d0*/  IMAD.U32 R6, RZ, RZ, UR6 ;  /* 0x00000006ff067e24 */ /* 0x008fe4000f8e00ff */
[----:B------:R-:W-:Y:S02]  /*15e0*/  IMAD.U32 R7, RZ, RZ, UR7 ;  /* 0x00000007ff077e24 */ /* 0x000fe4000f8e00ff */
[----:B----4-:R-:W-:Y:S02]  /*15f0*/  IMAD.U32 R10, RZ, RZ, UR8 ;  /* 0x00000008ff0a7e24 */ /* 0x010fe4000f8e00ff */
[----:B0-----:R-:W-:-:S07]  /*1600*/  IMAD.U32 R11, RZ, RZ, UR9 ;  /* 0x00000009ff0b7e24 */ /* 0x001fce000f8e00ff */
[----:B------:R-:W-:-:S07]  /*1610*/  LEPC R20, `(.L_x_51) ;  /* 0x000000001014794e */ /* 0x000fce0000000000 */
[----:B--2---:R-:W-:Y:S05]  /*1620*/  CALL.ABS.NOINC R14 ;  /* 0x000000000e007343 */ /* 0x004fea0003c00000 */
.L_x_51:
[----:B------:R-:W-:Y:S01]  /*1630*/  PLOP3.LUT P0, PT, PT, PT, PT, 0x8, 0x80 ;  /* 0x000000000080781c */ /* 0x000fe20003f0e170 */
[----:B------:R-:W-:-:S12]  /*1640*/  IMAD.MOV.U32 R29, RZ, RZ, -0x1 ;  /* 0xffffffffff1d7424 */ /* 0x000fd800078e00ff */
.L_x_50:
[----:B------:R-:W-:Y:S01]  /*1650*/  IMAD R22, R2, 0x8, R23 ;  /* 0x0000000802167824 */ /* 0x000fe200078e0217 */
[----:B------:R-:W-:Y:S06]  /*1660*/  @!P0 BRA `(.L_x_52) ;  /* 0x0000000000bc8947 */ /* 0x000fec0003800000 */
[C---:B------:R-:W-:Y:S02]  /*1670*/  VIADD R0, R29.reuse, 0xffffffff ;  /* 0xffffffff1d007836 */ /* 0x040fe40000000000 */
[----:B------:R-:W-:-:S07]  /*1680*/  IMAD.IADD R3, R29, 0x1, -R16 ;  /* 0x000000011d037824 */ /* 0x000fce00078e0a10 */
.L_x_55:
[----:B------:R-:W-:Y:S01]  /*1690*/  ISETP.NE.AND P1, PT, R3, 0x1, PT ;  /* 0x000000010300780c */ /* 0x000fe20003f25270 */
[----:B------:R-:W-:Y:S05]  /*16a0*/  WARPSYNC.ALL ;  /* 0x0000000000007948 */ /* 0x000fea0003800000 */
[----:B------:R-:W-:Y:S06]  /*16b0*/  BAR.SYNC.DEFER_BLOCKING 0x0 ;  /* 0x0000000000007b1d */ /* 0x000fec0000010000 */
[----:B------:R-:W-:Y:S04]  /*16c0*/  BSSY.RECONVERGENT B0, `(.L_x_53) ;  /* 0x000000f000007945 */ /* 0x000fe80003800200 */
[----:B------:R-:W-:Y:S05]  /*16d0*/  @P1 BRA `(.L_x_54) ;  /* 0x0000000000341947 */ /* 0x000fea0003800000 */
[C---:B------:R-:W-:Y:S02]  /*16e0*/  ISETP.GE.U32.AND P1, PT, R18.reuse, R27, PT ;  /* 0x0000001b1200720c */ /* 0x040fe40003f26070 */
[----:B------:R-:W-:Y:S02]  /*16f0*/  CS2R R6, SRZ ;  /* 0x0000000000067805 */ /* 0x000fe4000001ff00 */
[----:B------:R-:W-:Y:S01]  /*1700*/  ISETP.GE.U32.AND P2, PT, R18, R25, PT ;  /* 0x000000191200720c */ /* 0x000fe20003f46070 */
[----:B0-----:R-:W-:Y:S01]  /*1710*/  LDS.64 R8, [R23] ;  /* 0x0000000017087984 */ /* 0x001fe20000000a00 */
[C---:B------:R-:W-:Y:S02]  /*1720*/  ISETP.GE.AND.EX P1, PT, R19.reuse, RZ, PT, P1 ;  /* 0x000000ff1300720c */ /* 0x040fe40003f26310 */
[----:B------:R-:W-:Y:S02]  /*1730*/  CS2R R4, SRZ ;  /* 0x0000000000047805 */ /* 0x000fe4000001ff00 */
[----:B------:R-:W-:-:S09]  /*1740*/  ISETP.GE.AND.EX P2, PT, R19, RZ, PT, P2 ;  /* 0x000000ff1300720c */ /* 0x000fd20003f46320 */
[----:B------:R-:W0:Y:S04]  /*1750*/  @P1 LDS.64 R10, [R22+0x8] ;  /* 0x00000800160a1984 */ /* 0x000e280000000a00 */
[----:B------:R-:W1:Y:S01]  /*1760*/  @P2 LDS.64 R6, [R22+0x10] ;  /* 0x0000100016062984 */ /* 0x000e620000000a00 */
[----:B0-----:R-:W-:-:S08]  /*1770*/  @P1 DADD R4, RZ, R10 ;  /* 0x00000000ff041229 */ /* 0x001fd0000000000a */
[----:B-1----:R-:W-:-:S08]  /*1780*/  DADD R4, R6, R4 ;  /* 0x0000000006047229 */ /* 0x002fd00000000004 */
[----:B------:R-:W-:-:S07]  /*1790*/  DADD R4, R4, R8 ;  /* 0x0000000004047229 */ /* 0x000fce0000000008 */
[----:B------:R1:W-:Y:S04]  /*17a0*/  STS.64 [R23], R4 ;  /* 0x0000000417007388 */ /* 0x0003e80000000a00 */
.L_x_54:
[----:B------:R-:W-:Y:S05]  /*17b0*/  BSYNC.RECONVERGENT B0 ;  /* 0x0000000000007941 */ /* 0x000fea0003800200 */
.L_x_53:
[C---:B-1----:R-:W-:Y:S01]  /*17c0*/  VIADD R4, R0.reuse, 0x1 ;  /* 0x0000000100047836 */ /* 0x042fe20000000000 */
[----:B------:R-:W-:Y:S01]  /*17d0*/  BAR.SYNC.DEFER_BLOCKING 0x0 ;  /* 0x0000000000007b1d */ /* 0x000fe20000010000 */
[----:B------:R-:W-:Y:S02]  /*17e0*/  VIADD R0, R0, 0xffffffff ;  /* 0xffffffff00007836 */ /* 0x000fe40000000000 */
[----:B------:R-:W-:Y:S01]  /*17f0*/  VIADD R3, R3, 0xffffffff ;  /* 0xffffffff03037836 */ /* 0x000fe20000000000 */
[----:B------:R-:W-:-:S13]  /*1800*/  ISETP.GT.AND P1, PT, R4, 0x2, PT ;  /* 0x000000020400780c */ /* 0x000fda0003f24270 */
[----:B------:R-:W-:Y:S05]  /*1810*/  @P1 BRA `(.L_x_55) ;  /* 0xfffffffc009c1947 */ /* 0x000fea000383ffff */
[----:B------:R-:W-:Y:S02]  /*1820*/  IMAD.MOV R0, RZ, RZ, -R29 ;  /* 0x000000ffff007224 */ /* 0x000fe400078e0a1d */
[----:B------:R-:W-:-:S07]  /*1830*/  IMAD.MOV R3, RZ, RZ, -R16 ;  /* 0x000000ffff037224 */ /* 0x000fce00078e0a10 */
.L_x_58:
[----:B------:R-:W-:Y:S01]  /*1840*/  VIADD R3, R3, 0x1 ;  /* 0x0000000103037836 */ /* 0x000fe20000000000 */
[----:B------:R-:W-:Y:S04]  /*1850*/  BAR.SYNC.DEFER_BLOCKING 0x0 ;  /* 0x0000000000007b1d */ /* 0x000fe80000010000 */
[----:B------:R-:W-:Y:S02]  /*1860*/  ISETP.NE.AND P1, PT, R3, RZ, PT ;  /* 0x000000ff0300720c */ /* 0x000fe40003f25270 */
[----:B------:R-:W-:Y:S11]  /*1870*/  BSSY.RECONVERGENT B0, `(.L_x_56) ;  /* 0x000000a000007945 */ /* 0x000ff60003800200 */
[----:B-1----:R-:W-:Y:S05]  /*1880*/  @P1 BRA `(.L_x_57) ;  /* 0x0000000000201947 */ /* 0x002fea0003800000 */
[C---:B------:R-:W-:Y:S02]  /*1890*/  ISETP.GE.U32.AND P1, PT, R18.reuse, R27, PT ;  /* 0x0000001b1200720c */ /* 0x040fe40003f26070 */
[----:B------:R-:W-:Y:S02]  /*18a0*/  ISETP.GE.U32.AND P2, PT, R18, R25, PT ;  /* 0x000000191200720c */ /* 0x000fe40003f46070 */
[C---:B------:R-:W-:Y:S02]  /*18b0*/  ISETP.GE.AND.EX P1, PT, R19.reuse, RZ, PT, P1 ;  /* 0x000000ff1300720c */ /* 0x040fe40003f26310 */
[----:B------:R-:W-:-:S11]  /*18c0*/  ISETP.GE.AND.EX P2, PT, R19, RZ, PT, P2 ;  /* 0x000000ff1300720c */ /* 0x000fd60003f46320 */
[----:B------:R-:W1:Y:S04]  /*18d0*/  @P1 LDS.64 R4, [R23] ;  /* 0x0000000017041984 */ /* 0x000e680000000a00 */
[----:B-1----:R-:W-:Y:S04]  /*18e0*/  @P1 STS.64 [R22+0x8], R4 ;  /* 0x0000080416001388 */ /* 0x002fe80000000a00 */
[----:B------:R-:W1:Y:S04]  /*18f0*/  @P2 LDS.64 R6, [R23] ;  /* 0x0000000017062984 */ /* 0x000e680000000a00 */
[----:B-1----:R1:W-:Y:S02]  /*1900*/  @P2 STS.64 [R22+0x10], R6 ;  /* 0x0000100616002388 */ /* 0x0023e40000000a00 */
.L_x_57:
[----:B------:R-:W-:Y:S05]  /*1910*/  BSYNC.RECONVERGENT B0 ;  /* 0x0000000000007941 */ /* 0x000fea0003800200 */
.L_x_56:
[----:B------:R-:W-:Y:S01]  /*1920*/  VIADD R0, R0, 0x1 ;  /* 0x0000000100007836 */ /* 0x000fe20000000000 */
[----:B------:R-:W-:Y:S04]  /*1930*/  BAR.SYNC.DEFER_BLOCKING 0x0 ;  /* 0x0000000000007b1d */ /* 0x000fe80000010000 */
[----:B------:R-:W-:-:S13]  /*1940*/  ISETP.NE.AND P1, PT, R0, -0x1, PT ;  /* 0xffffffff0000780c */ /* 0x000fda0003f25270 */
[----:B------:R-:W-:Y:S05]  /*1950*/  @P1 BRA `(.L_x_58) ;  /* 0xfffffffc00b81947 */ /* 0x000fea000383ffff */
.L_x_52:
[----:B------:R-:W1:Y:S01]  /*1960*/  LDCU.64 UR4, c[0x0][0x388] ;  /* 0x00007100ff0477ac */ /* 0x000e620008000a00 */
[----:B------:R-:W-:Y:S01]  /*1970*/  IMAD.MOV.U32 R4, RZ, RZ, 0x1 ;  /* 0x00000001ff047424 */ /* 0x000fe200078e00ff */
[----:B------:R-:W2:Y:S01]  /*1980*/  LDS.64 R12, [R23] ;  /* 0x00000000170c7984 */ /* 0x000ea20000000a00 */
[----:B------:R-:W-:Y:S01]  /*1990*/  BSSY.RECONVERGENT B0, `(.L_x_59) ;  /* 0x000001a000007945 */ /* 0x000fe20003800200 */
[----:B-1----:R-:W1:Y:S01]  /*19a0*/  I2F.F64.S64 R6, UR4 ;  /* 0x0000000400067d12 */ /* 0x002e620008301c00 */
[----:B------:R-:W3:Y:S07]  /*19b0*/  LDCU.64 UR4, c[0x0][0x388] ;  /* 0x00007100ff0477ac */ /* 0x000eee0008000a00 */
[----:B-1----:R-:W0:Y:S01]  /*19c0*/  MUFU.RCP64H R5, R7 ;  /* 0x0000000700057308 */ /* 0x002e220000001800 */
[----:B---3--:R-:W-:-:S04]  /*19d0*/  ISETP.GE.U32.AND P1, PT, R2, UR4, PT ;  /* 0x0000000402007c0c */ /* 0x008fc8000bf26070 */
[----:B------:R-:W-:Y:S02]  /*19e0*/  ISETP.GE.AND.EX P1, PT, R17, UR5, PT, P1 ;  /* 0x0000000511007c0c */ /* 0x000fe4000bf26310 */
[----:B--2---:R-:W-:Y:S01]  /*19f0*/  FSETP.GEU.AND P3, PT, |R13|, 6.5827683646048100446e-37, PT ;  /* 0x036000000d00780b */ /* 0x004fe20003f6e200 */
[----:B0-----:R-:W-:-:S08]  /*1a00*/  DFMA R8, -R6, R4, 1 ;  /* 0x3ff000000608742b */ /* 0x001fd00000000104 */
[----:B------:R-:W-:-:S08]  /*1a10*/  DFMA R8, R8, R8, R8 ;  /* 0x000000080808722b */ /* 0x000fd00000000008 */
[----:B------:R-:W-:-:S08]  /*1a20*/  DFMA R8, R4, R8, R4 ;  /* 0x000000080408722b */ /* 0x000fd00000000004 */
[----:B------:R-:W-:-:S08]  /*1a30*/  DFMA R4, -R6, R8, 1 ;  /* 0x3ff000000604742b */ /* 0x000fd00000000108 */
[----:B------:R-:W-:-:S08]  /*1a40*/  DFMA R4, R8, R4, R8 ;  /* 0x000000040804722b */ /* 0x000fd00000000008 */
[----:B------:R-:W-:-:S08]  /*1a50*/  DMUL R8, R12, R4 ;  /* 0x000000040c087228 */ /* 0x000fd00000000000 */
[----:B------:R-:W-:-:S08]  /*1a60*/  DFMA R10, -R6, R8, R12 ;  /* 0x00000008060a722b */ /* 0x000fd0000000010c */
[----:B------:R-:W-:-:S10]  /*1a70*/  DFMA R4, R4, R10, R8 ;  /* 0x0000000a0404722b */ /* 0x000fd40000000008 */
[----:B------:R-:W-:-:S05]  /*1a80*/  FFMA R0, RZ, R7, R5 ;  /* 0x00000007ff007223 */ /* 0x000fca0000000005 */
[----:B------:R-:W-:-:S13]  /*1a90*/  FSETP.GT.AND P2, PT, |R0|, 1.469367938527859385e-39, PT ;  /* 0x001000000000780b */ /* 0x000fda0003f44200 */
[----:B------:R-:W-:Y:S05]  /*1aa0*/  @P2 BRA P3, `(.L_x_60) ;  /* 0x0000000000202947 */ /* 0x000fea0001800000 */
[----:B------:R-:W-:Y:S01]  /*1ab0*/  IMAD.MOV.U32 R4, RZ, RZ, R12 ;  /* 0x000000ffff047224 */ /* 0x000fe200078e000c */
[----:B------:R-:W-:Y:S01]  /*1ac0*/  MOV R0, 0x1b10 ;  /* 0x00001b1000007802 */ /* 0x000fe20000000f00 */
[----:B------:R-:W-:Y:S02]  /*1ad0*/  IMAD.MOV.U32 R11, RZ, RZ, R13 ;  /* 0x000000ffff0b7224 */ /* 0x000fe400078e000d */
[----:B------:R-:W-:Y:S02]  /*1ae0*/  IMAD.MOV.U32 R10, RZ, RZ, R6 ;  /* 0x000000ffff0a7224 */ /* 0x000fe400078e0006 */
[----:B------:R-:W-:-:S07]  /*1af0*/  IMAD.MOV.U32 R5, RZ, RZ, R7 ;  /* 0x000000ffff057224 */ /* 0x000fce00078e0007 */
[----:B------:R-:W-:Y:S05]  /*1b00*/  CALL.REL.NOINC `($__internal_0_$__cuda_sm20_div_rn_f64_full) ;  /* 0x0000001400e47944 */ /* 0x000fea0003c00000 */
[----:B------:R-:W-:Y:S02]  /*1b10*/  IMAD.MOV.U32 R4, RZ, RZ, R3 ;  /* 0x000000ffff047224 */ /* 0x000fe400078e0003 */
[----:B------:R-:W-:-:S07]  /*1b20*/  IMAD.MOV.U32 R5, RZ, RZ, R6 ;  /* 0x000000ffff057224 */ /* 0x000fce00078e0006 */
.L_x_60:
[----:B------:R-:W-:Y:S05]  /*1b30*/  BSYNC.RECONVERGENT B0 ;  /* 0x0000000000007941 */ /* 0x000fea0003800200 */
.L_x_59:
[----:B------:R-:W-:Y:S01]  /*1b40*/  BSSY.RECONVERGENT B0, `(.L_x_61) ;  /* 0x000005f000007945 */ /* 0x000fe20003800200 */
[----:B------:R-:W-:-:S03]  /*1b50*/  CS2R R6, SRZ ;  /* 0x0000000000067805 */ /* 0x000fc6000001ff00 */
[----:B------:R-:W-:Y:S05]  /*1b60*/  @P1 BRA `(.L_x_62) ;  /* 0x0000000400701947 */ /* 0x000fea0003800000 */
[----:B------:R-:W0:Y:S01]  /*1b70*/  LDC.64 R8, c[0x0][0x388] ;  /* 0x0000e200ff087b82 */ /* 0x000e220000000a00 */
[----:B------:R-:W-:Y:S01]  /*1b80*/  LOP3.LUT R3, RZ, R2, RZ, 0x33, !PT ;  /* 0x00000002ff037212 */ /* 0x000fe200078e33ff */
[----:B------:R-:W-:Y:S01]  /*1b90*/  BSSY.RECONVERGENT B1, `(.L_x_63) ;  /* 0x0000029000017945 */ /* 0x000fe20003800200 */
[----:B------:R-:W-:Y:S01]  /*1ba0*/  LOP3.LUT R0, RZ, R17, RZ, 0x33, !PT ;  /* 0x00000011ff007212 */ /* 0x000fe200078e33ff */
[----:B------:R-:W-:Y:S01]  /*1bb0*/  IMAD.MOV.U32 R27, RZ, RZ, R17 ;  /* 0x000000ffff1b7224 */ /* 0x000fe200078e0011 */
[----:B------:R-:W-:Y:S02]  /*1bc0*/  CS2R R6, SRZ ;  /* 0x0000000000067805 */ /* 0x000fe4000001ff00 */
[----:B0-----:R-:W-:-:S04]  /*1bd0*/  IADD3 R10, P1, PT, R3, R8, RZ ;  /* 0x00000008030a7210 */ /* 0x001fc80007f3e0ff */
[----:B------:R-:W-:Y:S01]  /*1be0*/  LOP3.LUT R3, R10, 0x60, RZ, 0xc0, !PT ;  /* 0x000000600a037812 */ /* 0x000fe200078ec0ff */
[----:B------:R-:W-:Y:S01]  /*1bf0*/  IMAD.X R11, R0, 0x1, R9, P1 ;  /* 0x00000001000b7824 */ /* 0x000fe200008e0609 */
[----:B------:R-:W-:Y:S01]  /*1c00*/  ISETP.GE.U32.AND P1, PT, R10, 0x60, PT ;  /* 0x000000600a00780c */ /* 0x000fe20003f26070 */
[----:B------:R-:W-:Y:S01]  /*1c10*/  IMAD.MOV.U32 R0, RZ, RZ, R2 ;  /* 0x000000ffff007224 */ /* 0x000fe200078e0002 */
[----:B------:R-:W-:Y:S02]  /*1c20*/  ISETP.NE.U32.AND P2, PT, R3, 0x60, PT ;  /* 0x000000600300780c */ /* 0x000fe40003f45070 */
[----:B------:R-:W-:Y:S02]  /*1c30*/  ISETP.GE.U32.AND.EX P1, PT, R11, RZ, PT, P1 ;  /* 0x000000ff0b00720c */ /* 0x000fe40003f26110 */
[----:B------:R-:W-:-:S13]  /*1c40*/  ISETP.NE.AND.EX P2, PT, RZ, RZ, PT, P2 ;  /* 0x000000ffff00720c */ /* 0x000fda0003f45320 */
[----:B------:R-:W-:Y:S05]  /*1c50*/  @!P2 BRA `(.L_x_64) ;  /* 0x000000000070a947 */ /* 0x000fea0003800000 */
[----:B------:R-:W0:Y:S01]  /*1c60*/  LDCU.64 UR4, c[0x0][0x390] ;  /* 0x00007200ff0477ac */ /* 0x000e220008000a00 */
[----:B------:R-:W-:Y:S02]  /*1c70*/  IMAD.MOV.U32 R3, RZ, RZ, R17 ;  /* 0x000000ffff037224 */ /* 0x000fe400078e0011 */
[----:B------:R-:W-:Y:S02]  /*1c80*/  IMAD.MOV.U32 R14, RZ, RZ, RZ ;  /* 0x000000ffff0e7224 */ /* 0x000fe400078e00ff */
[----:B------:R-:W-:Y:S01]  /*1c90*/  IMAD.WIDE.U32 R6, R8, UR38, R2 ;  /* 0x0000002608067c25 */ /* 0x000fe2000f8e0002 */
[----:B------:R-:W-:-:S03]  /*1ca0*/  SHF.R.U64 R3, R10, 0x5, R11 ;  /* 0x000000050a037819 */ /* 0x000fc6000000120b */
[----:B------:R-:W-:Y:S02]  /*1cb0*/  IMAD R7, R9, UR38, R7 ;  /* 0x0000002609077c24 */ /* 0x000fe4000f8e0207 */
[----:B------:R-:W-:Y:S02]  /*1cc0*/  VIADD R3, R3, 0x1 ;  /* 0x0000000103037836 */ /* 0x000fe40000000000 */
[----:B------:R-:W-:Y:S02]  /*1cd0*/  IMAD.MOV.U32 R0, RZ, RZ, R2 ;  /* 0x000000ffff007224 */ /* 0x000fe400078e0002 */
[----:B------:R-:W-:Y:S01]  /*1ce0*/  IMAD.MOV.U32 R27, RZ, RZ, R17 ;  /* 0x000000ffff1b7224 */ /* 0x000fe200078e0011 */
[----:B------:R-:W-:Y:S02]  /*1cf0*/  LOP3.LUT R3, R3, 0x3, RZ, 0xc0, !PT ;  /* 0x0000000303037812 */ /* 0x000fe400078ec0ff */
[----:B0-----:R-:W-:-:S04]  /*1d00*/  LEA R15, P2, R6, UR4, 0x3 ;  /* 0x00000004060f7c11 */ /* 0x001fc8000f8418ff */
[----:B------:R-:W-:Y:S02]  /*1d10*/  LEA.HI.X R20, R6, UR5, R7, 0x3, P2 ;  /* 0x0000000506147c11 */ /* 0x000fe400090f1c07 */
[----:B------:R-:W-:-:S07]  /*1d20*/  CS2R R6, SRZ ;  /* 0x0000000000067805 */ /* 0x000fce000001ff00 */
.L_x_65:
[----:B0-----:R-:W-:Y:S02]  /*1d30*/  IMAD.MOV.U32 R12, RZ, RZ, R15 ;  /* 0x000000ffff0c7224 */ /* 0x001fe400078e000f */
[----:B------:R-:W-:-:S05]  /*1d40*/  IMAD.MOV.U32 R13, RZ, RZ, R20 ;  /* 0x000000ffff0d7224 */ /* 0x000fca00078e0014 */
[----:B------:R-:W2:Y:S01]  /*1d50*/  LDG.E.64 R10, desc[UR36][R12.64] ;  /* 0x000000240c0a7981 */ /* 0x000ea2000c1e1b00 */
[----:B------:R-:W-:Y:S02]  /*1d60*/  IADD3 R3, P2, PT, R3, -0x1, RZ ;  /* 0xffffffff03037810 */ /* 0x000fe40007f5e0ff */
[----:B------:R-:W-:Y:S02]  /*1d70*/  IADD3 R0, P3, PT, R0, 0x20, RZ ;  /* 0x0000002000007810 */ /* 0x000fe40007f7e0ff */
[----:B------:R-:W-:Y:S02]  /*1d80*/  IADD3.X R14, PT, PT, R14, -0x1, RZ, P2, !PT ;  /* 0xffffffff0e0e7810 */ /* 0x000fe400017fe4ff */
[----:B------:R-:W-:Y:S01]  /*1d90*/  ISETP.NE.U32.AND P2, PT, R3, RZ, PT ;  /* 0x000000ff0300720c */ /* 0x000fe20003f45070 */
[----:B------:R-:W-:Y:S01]  /*1da0*/  IMAD.X R27, RZ, RZ, R27, P3 ;  /* 0x000000ffff1b7224 */ /* 0x000fe200018e061b */
[----:B------:R-:W-:Y:S02]  /*1db0*/  IADD3 R15, P4, PT, R12, 0x100, RZ ;  /* 0x000001000c0f7810 */ /* 0x000fe40007f9e0ff */
[----:B------:R-:W-:-:S03]  /*1dc0*/  ISETP.NE.AND.EX P2, PT, R14, RZ, PT, P2 ;  /* 0x000000ff0e00720c */ /* 0x000fc60003f45320 */
[----:B------:R-:W-:Y:S01]  /*1dd0*/  IMAD.X R20, RZ, RZ, R13, P4 ;  /* 0x000000ffff147224 */ /* 0x000fe200020e060d */
[----:B--2---:R-:W-:-:S07]  /*1de0*/  DADD R10, R10, -R4 ;  /* 0x000000000a0a7229 */ /* 0x004fce0000000804 */
[----:B------:R0:W-:Y:S01]  /*1df0*/  STG.E.64 desc[UR36][R12.64], R10 ;  /* 0x0000000a0c007986 */ /* 0x0001e2000c101b24 */
[----:B------:R-:W-:Y:S01]  /*1e00*/  DFMA R6, R10, R10, R6 ;  /* 0x0000000a0a06722b */ /* 0x000fe20000000006 */
[----:B------:R-:W-:Y:S10]  /*1e10*/  @P2 BRA `(.L_x_65) ;  /* 0xfffffffc00c42947 */ /* 0x000ff4000383ffff */
.L_x_64:
[----:B------:R-:W-:Y:S05]  /*1e20*/  BSYNC.RECONVERGENT B1 ;  /* 0x0000000000017941 */ /* 0x000fea0003800200 */
.L_x_63:
[----:B------:R-:W-:Y:S05]  /*1e30*/  @!P1 BRA `(.L_x_62) ;  /* 0x0000000000bc9947 */ /* 0x000fea0003800000 */
.L_x_66:
[----:B-1----:R-:W1:Y:S01]  /*1e40*/  LDCU.64 UR4, c[0x0][0x390] ;  /* 0x00007200ff0477ac */ /* 0x002e620008000a00 */
[----:B0-----:R-:W-:Y:S01]  /*1e50*/  MOV R10, R0 ;  /* 0x00000000000a7202 */ /* 0x001fe20000000f00 */
[----:B------:R-:W-:Y:S02]  /*1e60*/  IMAD.MOV.U32 R11, RZ, RZ, R27 ;  /* 0x000000ffff0b7224 */ /* 0x000fe400078e001b */
[----:B------:R-:W-:Y:S02]  /*1e70*/  IMAD R3, R9, UR38, RZ ;  /* 0x0000002609037c24 */ /* 0x000fe4000f8e02ff */
[----:B------:R-:W-:-:S04]  /*1e80*/  IMAD.WIDE.U32 R10, R8, UR38, R10 ;  /* 0x00000026080a7c25 */ /* 0x000fc8000f8e000a */
[----:B------:R-:W-:Y:S01]  /*1e90*/  IMAD.IADD R11, R3, 0x1, R11 ;  /* 0x00000001030b7824 */ /* 0x000fe200078e020b */
[----:B-1----:R-:W-:-:S04]  /*1ea0*/  LEA R14, P1, R10, UR4, 0x3 ;  /* 0x000000040a0e7c11 */ /* 0x002fc8000f8218ff */
[----:B------:R-:W-:-:S05]  /*1eb0*/  LEA.HI.X R15, R10, UR5, R11, 0x3, P1 ;  /* 0x000000050a0f7c11 */ /* 0x000fca00088f1c0b */
[----:B------:R-:W2:Y:S01]  /*1ec0*/  LDG.E.64 R10, desc[UR36][R14.64] ;  /* 0x000000240e0a7981 */ /* 0x000ea2000c1e1b00 */
[----:B------:R-:W-:Y:S02]  /*1ed0*/  VIADD R12, R0, 0x20 ;  /* 0x00000020000c7836 */ /* 0x000fe40000000000 */
[----:B------:R-:W-:Y:S02]  /*1ee0*/  IMAD.MOV.U32 R13, RZ, RZ, RZ ;  /* 0x000000ffff0d7224 */ /* 0x000fe400078e00ff */
[----:B------:R-:W-:-:S04]  /*1ef0*/  IMAD.WIDE.U32 R12, R8, UR38, R12 ;  /* 0x00000026080c7c25 */ /* 0x000fc8000f8e000c */
[----:B------:R-:W-:Y:S01]  /*1f00*/  IMAD.IADD R13, R3, 0x1, R13 ;  /* 0x00000001030d7824 */ /* 0x000fe200078e020d */
[----:B------:R-:W-:-:S04]  /*1f10*/  LEA R20, P1, R12, UR4, 0x3 ;  /* 0x000000040c147c11 */ /* 0x000fc8000f8218ff */
[----:B------:R-:W-:Y:S01]  /*1f20*/  LEA.HI.X R21, R12, UR5, R13, 0x3, P1 ;  /* 0x000000050c157c11 */ /* 0x000fe200088f1c0d */
[----:B--2---:R-:W-:-:S07]  /*1f30*/  DADD R10, R10, -R4 ;  /* 0x000000000a0a7229 */ /* 0x004fce0000000804 */
[----:B------:R0:W-:Y:S04]  /*1f40*/  STG.E.64 desc[UR36][R14.64], R10 ;  /* 0x0000000a0e007986 */ /* 0x0001e8000c101b24 */
        /* <DEDUP_REMOVED lines=9> */
[----:B------:R-:W0:Y:S02]  /*1fe0*/  LDG.E.64 R30, desc[UR36][R26.64] ;  /* 0x000000241a1e7981 */ /* 0x000e24000c1e1b00 */
[----:B0-----:R-:W-:Y:S01]  /*1ff0*/  DADD R14, R30, -R4 ;  /* 0x000000001e0e7229 */ /* 0x001fe20000000804 */
[----:B------:R-:W-:Y:S02]  /*2000*/  VIADD R30, R0, 0x60 ;  /* 0x00000060001e7836 */ /* 0x000fe40000000000 */
[----:B------:R-:W-:-:S04]  /*2010*/  IMAD.MOV.U32 R31, RZ, RZ, RZ ;  /* 0x000000ffff1f7224 */ /* 0x000fc800078e00ff */
[----:B------:R0:W-:Y:S01]  /*2020*/  STG.E.64 desc[UR36][R26.64], R14 ;  /* 0x0000000e1a007986 */ /* 0x0001e2000c101b24 */
[----:B------:R-:W-:-:S04]  /*2030*/  IMAD.WIDE.U32 R30, R8, UR38, R30 ;  /* 0x00000026081e7c25 */ /* 0x000fc8000f8e001e */
[----:B------:R-:W-:Y:S01]  /*2040*/  IMAD.IADD R3, R3, 0x1, R31 ;  /* 0x0000000103037824 */ /* 0x000fe200078e021f */
[----:B-1----:R-:W-:-:S04]  /*2050*/  LEA R20, P1, R30, UR4, 0x3 ;  /* 0x000000041e147c11 */ /* 0x002fc8000f8218ff */
[----:B------:R-:W-:-:S05]  /*2060*/  LEA.HI.X R21, R30, UR5, R3, 0x3, P1 ;  /* 0x000000051e157c11 */ /* 0x000fca00088f1c03 */
[----:B------:R-:W2:Y:S01]  /*2070*/  LDG.E.64 R30, desc[UR36][R20.64] ;  /* 0x00000024141e7981 */ /* 0x000ea2000c1e1b00 */
[----:B------:R-:W-:Y:S01]  /*2080*/  DFMA R6, R10, R10, R6 ;  /* 0x0000000a0a06722b */ /* 0x000fe20000000006 */
[----:B------:R-:W-:Y:S02]  /*2090*/  VIADD R0, R0, 0x80 ;  /* 0x0000008000007836 */ /* 0x000fe40000000000 */
[----:B0-----:R-:W-:-:S03]  /*20a0*/  IMAD.MOV.U32 R27, RZ, RZ, RZ ;  /* 0x000000ffff1b7224 */ /* 0x001fc600078e00ff */
[----:B------:R-:W-:Y:S02]  /*20b0*/  ISETP.GE.U32.AND P1, PT, R0, R8, PT ;  /* 0x000000080000720c */ /* 0x000fe40003f26070 */
[----:B------:R-:W-:Y:S02]  /*20c0*/  DFMA R6, R12, R12, R6 ;  /* 0x0000000c0c06722b */ /* 0x000fe40000000006 */
[----:B------:R-:W-:-:S06]  /*20d0*/  ISETP.GE.U32.AND.EX P1, PT, RZ, R9, PT, P1 ;  /* 0x00000009ff00720c */ /* 0x000fcc0003f26110 */
[----:B------:R-:W-:Y:S02]  /*20e0*/  DFMA R6, R14, R14, R6 ;  /* 0x0000000e0e06722b */ /* 0x000fe40000000006 */
[----:B--2---:R-:W-:-:S07]  /*20f0*/  DADD R30, R30, -R4 ;  /* 0x000000001e1e7229 */ /* 0x004fce0000000804 */
[----:B------:R1:W-:Y:S01]  /*2100*/  STG.E.64 desc[UR36][R20.64], R30 ;  /* 0x0000001e14007986 */ /* 0x0003e2000c101b24 */
[----:B------:R-:W-:Y:S01]  /*2110*/  DFMA R6, R30, R30, R6 ;  /* 0x0000001e1e06722b */ /* 0x000fe20000000006 */
[----:B------:R-:W-:Y:S10]  /*2120*/  @!P1 BRA `(.L_x_66) ;  /* 0xfffffffc00449947 */ /* 0x000ff4000383ffff */
.L_x_62:
[----:B------:R-:W-:Y:S05]  /*2130*/  BSYNC.RECONVERGENT B0 ;  /* 0x0000000000007941 */ /* 0x000fea0003800200 */
.L_x_61:
[----:B------:R2:W-:Y:S01]  /*2140*/  STS.64 [R23], R6 ;  /* 0x0000000617007388 */ /* 0x0005e20000000a00 */
[----:B------:R-:W-:Y:S05]  /*2150*/  @!P0 BRA `(.L_x_67) ;  /* 0x0000000000c48947 */ /* 0x000fea0003800000 */
[----:B------:R-:W-:Y:S01]  /*2160*/  LEA R3, R2, 0x2, 0x1 ;  /* 0x0000000202037811 */ /* 0x000fe200078e08ff */
[C---:B------:R-:W-:Y:S02]  /*2170*/  VIADD R0, R29.reuse, 0xffffffff ;  /* 0xffffffff1d007836 */ /* 0x040fe40000000000 */
[----:B0-----:R-:W-:-:S07]  /*2180*/  IMAD.IADD R10, R29, 0x1, -R16 ;  /* 0x000000011d0a7824 */ /* 0x001fce00078e0a10 */
.L_x_70:
[----:B------:R-:W-:Y:S01]  /*2190*/  ISETP.NE.AND P0, PT, R10, 0x1, PT ;  /* 0x000000010a00780c */ /* 0x000fe20003f05270 */
[----:B------:R-:W-:Y:S05]  /*21a0*/  WARPSYNC.ALL ;  /* 0x0000000000007948 */ /* 0x000fea0003800000 */
[----:B------:R-:W-:Y:S06]  /*21b0*/  BAR.SYNC.DEFER_BLOCKING 0x0 ;  /* 0x0000000000007b1d */ /* 0x000fec0000010000 */
[----:B------:R-:W-:Y:S04]  /*21c0*/  BSSY.RECONVERGENT B0, `(.L_x_68) ;  /* 0x000000f000007945 */ /* 0x000fe80003800200 */
[----:B------:R-:W-:Y:S05]  /*21d0*/  @P0 BRA `(.L_x_69) ;  /* 0x0000000000340947 */ /* 0x000fea0003800000 */
[C---:B------:R-:W-:Y:S02]  /*21e0*/  ISETP.GE.U32.AND P0, PT, R18.reuse, R3, PT ;  /* 0x000000031200720c */ /* 0x040fe40003f06070 */
[----:B--2---:R-:W-:Y:S02]  /*21f0*/  CS2R R6, SRZ ;  /* 0x0000000000067805 */ /* 0x004fe4000001ff00 */
[----:B------:R-:W-:Y:S01]  /*2200*/  ISETP.GE.U32.AND P1, PT, R18, R25, PT ;  /* 0x000000191200720c */ /* 0x000fe20003f26070 */
[----:B------:R-:W-:Y:S01]  /*2210*/  LDS.64 R8, [R23] ;  /* 0x0000000017087984 */ /* 0x000fe20000000a00 */
[C---:B------:R-:W-:Y:S02]  /*2220*/  ISETP.GE.AND.EX P0, PT, R19.reuse, RZ, PT, P0 ;  /* 0x000000ff1300720c */ /* 0x040fe40003f06300 */
[----:B------:R-:W-:Y:S02]  /*2230*/  CS2R R4, SRZ ;  /* 0x0000000000047805 */ /* 0x000fe4000001ff00 */
[----:B------:R-:W-:-:S09]  /*2240*/  ISETP.GE.AND.EX P1, PT, R19, RZ, PT, P1 ;  /* 0x000000ff1300720c */ /* 0x000fd20003f26310 */
[----:B------:R-:W0:Y:S04]  /*2250*/  @P0 LDS.64 R12, [R22+0x8] ;  /* 0x00000800160c0984 */ /* 0x000e280000000a00 */
[----:B------:R-:W2:Y:S01]  /*2260*/  @P1 LDS.64 R6, [R22+0x10] ;  /* 0x0000100016061984 */ /* 0x000ea20000000a00 */
[----:B0-----:R-:W-:-:S08]  /*2270*/  @P0 DADD R4, RZ, R12 ;  /* 0x00000000ff040229 */ /* 0x001fd0000000000c */
[----:B--2---:R-:W-:-:S08]  /*2280*/  DADD R4, R6, R4 ;  /* 0x0000000006047229 */ /* 0x004fd00000000004 */
[----:B------:R-:W-:-:S07]  /*2290*/  DADD R4, R4, R8 ;  /* 0x0000000004047229 */ /* 0x000fce0000000008 */
[----:B------:R0:W-:Y:S04]  /*22a0*/  STS.64 [R23], R4 ;  /* 0x0000000417007388 */ /* 0x0001e80000000a00 */
.L_x_69:
[----:B------:R-:W-:Y:S05]  /*22b0*/  BSYNC.RECONVERGENT B0 ;  /* 0x0000000000007941 */ /* 0x000fea0003800200 */
.L_x_68:
[C---:B0-----:R-:W-:Y:S01]  /*22c0*/  VIADD R4, R0.reuse, 0x1 ;  /* 0x0000000100047836 */ /* 0x041fe20000000000 */
[----:B------:R-:W-:Y:S01]  /*22d0*/  BAR.SYNC.DEFER_BLOCKING 0x0 ;  /* 0x0000000000007b1d */ /* 0x000fe20000010000 */
[----:B------:R-:W-:Y:S02]  /*22e0*/  VIADD R0, R0, 0xffffffff ;  /* 0xffffffff00007836 */ /* 0x000fe40000000000 */
[----:B------:R-:W-:Y:S01]  /*22f0*/  VIADD R10, R10, 0xffffffff ;  /* 0xffffffff0a0a7836 */ /* 0x000fe20000000000 */
[----:B------:R-:W-:-:S13]  /*2300*/  ISETP.GT.AND P0, PT, R4, 0x2, PT ;  /* 0x000000020400780c */ /* 0x000fda0003f04270 */
[----:B------:R-:W-:Y:S05]  /*2310*/  @P0 BRA `(.L_x_70) ;  /* 0xfffffffc009c0947 */ /* 0x000fea000383ffff */
[----:B------:R-:W-:Y:S02]  /*2320*/  IMAD.MOV R29, RZ, RZ, -R29 ;  /* 0x000000ffff1d7224 */ /* 0x000fe400078e0a1d */
[----:B------:R-:W-:-:S07]  /*2330*/  IMAD.MOV R16, RZ, RZ, -R16 ;  /* 0x000000ffff107224 */ /* 0x000fce00078e0a10 */
.L_x_73:
[----:B------:R-:W-:Y:S01]  /*2340*/  VIADD R16, R16, 0x1 ;  /* 0x0000000110107836 */ /* 0x000fe20000000000 */
[----:B------:R-:W-:Y:S04]  /*2350*/  BAR.SYNC.DEFER_BLOCKING 0x0 ;  /* 0x0000000000007b1d */ /* 0x000fe80000010000 */
[----:B------:R-:W-:Y:S02]  /*2360*/  ISETP.NE.AND P0, PT, R16, RZ, PT ;  /* 0x000000ff1000720c */ /* 0x000fe40003f05270 */
[----:B------:R-:W-:Y:S11]  /*2370*/  BSSY.RECONVERGENT B0, `(.L_x_71) ;  /* 0x000000a000007945 */ /* 0x000ff60003800200 */
[----:B0-----:R-:W-:Y:S05]  /*2380*/  @P0 BRA `(.L_x_72) ;  /* 0x0000000000200947 */ /* 0x001fea0003800000 */
[C---:B------:R-:W-:Y:S02]  /*2390*/  ISETP.GE.U32.AND P0, PT, R18.reuse, R3, PT ;  /* 0x000000031200720c */ /* 0x040fe40003f06070 */
[----:B------:R-:W-:Y:S02]  /*23a0*/  ISETP.GE.U32.AND P1, PT, R18, R25, PT ;  /* 0x000000191200720c */ /* 0x000fe40003f26070 */
[C---:B------:R-:W-:Y:S02]  /*23b0*/  ISETP.GE.AND.EX P0, PT, R19.reuse, RZ, PT, P0 ;  /* 0x000000ff1300720c */ /* 0x040fe40003f06300 */
[----:B------:R-:W-:-:S11]  /*23c0*/  ISETP.GE.AND.EX P1, PT, R19, RZ, PT, P1 ;  /* 0x000000ff1300720c */ /* 0x000fd60003f26310 */
[----:B------:R-:W0:Y:S04]  /*23d0*/  @P0 LDS.64 R4, [R23] ;  /* 0x0000000017040984 */ /* 0x000e280000000a00 */
[----:B0-----:R-:W-:Y:S04]  /*23e0*/  @P0 STS.64 [R22+0x8], R4 ;  /* 0x0000080416000388 */ /* 0x001fe80000000a00 */
[----:B--2---:R-:W0:Y:S04]  /*23f0*/  @P1 LDS.64 R6, [R23] ;  /* 0x0000000017061984 */ /* 0x004e280000000a00 */
[----:B0-----:R0:W-:Y:S02]  /*2400*/  @P1 STS.64 [R22+0x10], R6 ;  /* 0x0000100616001388 */ /* 0x0011e40000000a00 */
.L_x_72:
[----:B------:R-:W-:Y:S05]  /*2410*/  BSYNC.RECONVERGENT B0 ;  /* 0x0000000000007941 */ /* 0x000fea0003800200 */
.L_x_71:
[----:B------:R-:W-:Y:S01]  /*2420*/  VIADD R29, R29, 0x1 ;  /* 0x000000011d1d7836 */ /* 0x000fe20000000000 */
[----:B------:R-:W-:Y:S04]  /*2430*/  BAR.SYNC.DEFER_BLOCKING 0x0 ;  /* 0x0000000000007b1d */ /* 0x000fe80000010000 */
[----:B------:R-:W-:-:S13]  /*2440*/  ISETP.NE.AND P0, PT, R29, -0x1, PT ;  /* 0xffffffff1d00780c */ /* 0x000fda0003f05270 */
[----:B------:R-:W-:Y:S05]  /*2450*/  @P0 BRA `(.L_x_73) ;  /* 0xfffffffc00b80947 */ /* 0x000fea000383ffff */
[----:B0-2---:R3:W4:Y:S02]  /*2460*/  LDS.64 R6, [R23] ;  /* 0x0000000017067984 */ /* 0x0057240000000a00 */
.L_x_67:
[----:B----4-:R-:W4:Y:S01]  /*2470*/  MUFU.RSQ64H R5, R7 ;  /* 0x0000000700057308 */ /* 0x010f220000001c00 */
[----:B------:R-:W-:Y:S01]  /*2480*/  VIADD R4, R7, 0xfcb00000 ;  /* 0xfcb0000007047836 */ /* 0x000fe20000000000 */
[----:B------:R-:W5:Y:S01]  /*2490*/  LDCU.64 UR4, c[0x0][0x388] ;  /* 0x00007100ff0477ac */ /* 0x000f620008000a00 */
[----:B0-----:R-:W-:Y:S01]  /*24a0*/  IMAD.MOV.U32 R10, RZ, RZ, 0x0 ;  /* 0x00000000ff0a7424 */ /* 0x001fe200078e00ff */
[----:B------:R-:W-:Y:S01]  /*24b0*/  BSSY.RECONVERGENT B0, `(.L_x_74) ;  /* 0x0000012000007945 */ /* 0x000fe20003800200 */
[----:B------:R-:W-:Y:S01]  /*24c0*/  IMAD.MOV.U32 R11, RZ, RZ, 0x3fd80000 ;  /* 0x3fd80000ff0b7424 */ /* 0x000fe200078e00ff */
[----:B------:R-:W-:Y:S01]  /*24d0*/  ISETP.GE.U32.AND P1, PT, R4, 0x7ca00000, PT ;  /* 0x7ca000000400780c */ /* 0x000fe20003f26070 */
[----:B----4-:R-:W-:Y:S01]  /*24e0*/  DMUL R8, R4, R4 ;  /* 0x0000000404087228 */ /* 0x010fe20000000000 */
[----:B-----5:R-:W-:-:S04]  /*24f0*/  ISETP.GE.U32.AND P0, PT, R2, UR4, PT ;  /* 0x0000000402007c0c */ /* 0x020fc8000bf06070 */
[----:B------:R-:W-:-:S03]  /*2500*/  ISETP.GE.AND.EX P0, PT, R17, UR5, PT, P0 ;  /* 0x0000000511007c0c */ /* 0x000fc6000bf06300 */
[----:B------:R-:W-:-:S08]  /*2510*/  DFMA R8, -R8, R6, 1 ;  /* 0x3ff000000808742b */ /* 0x000fd00000000106 */
[----:B------:R-:W-:Y:S02]  /*2520*/  DFMA R10, R8, R10, 0.5 ;  /* 0x3fe00000080a742b */ /* 0x000fe4000000000a */
[----:B------:R-:W-:-:S08]  /*2530*/  DMUL R8, R4, R8 ;  /* 0x0000000804087228 */ /* 0x000fd00000000000 */
[----:B------:R-:W-:-:S08]  /*2540*/  DFMA R10, R10, R8, R4 ;  /* 0x000000080a0a722b */ /* 0x000fd00000000004 */
[----:B------:R-:W-:Y:S02]  /*2550*/  DMUL R12, R10, R6 ;  /* 0x000000060a0c7228 */ /* 0x000fe40000000000 */
[----:B------:R-:W-:Y:S02]  /*2560*/  VIADD R9, R11, 0xfff00000 ;  /* 0xfff000000b097836 */ /* 0x000fe40000000000 */
[----:B------:R-:W-:-:S04]  /*2570*/  IMAD.MOV.U32 R8, RZ, RZ, R10 ;  /* 0x000000ffff087224 */ /* 0x000fc800078e000a */
[----:B------:R-:W-:-:S08]  /*2580*/  DFMA R14, R12, -R12, R6 ;  /* 0x8000000c0c0e722b */ /* 0x000fd00000000006 */
[----:B------:R-:W-:Y:S01]  /*2590*/  DFMA R18, R14, R8, R12 ;  /* 0x000000080e12722b */ /* 0x000fe2000000000c */
[----:B------:R-:W-:Y:S10]  /*25a0*/  @!P1 BRA `(.L_x_75) ;  /* 0x0000000000089947 */ /* 0x000ff40003800000 */
[----:B------:R-:W-:-:S07]  /*25b0*/  MOV R0, 0x25d0 ;  /* 0x000025d000007802 */ /* 0x000fce0000000f00 */
[----:B-123--:R-:W-:Y:S05]  /*25c0*/  CALL.REL.NOINC `($__internal_1_$__cuda_sm20_dsqrt_rn_f64_mediumpath_v1) ;  /* 0x0000001000bc7944 */ /* 0x00efea0003c00000 */
.L_x_75:
[----:B------:R-:W-:Y:S05]  /*25d0*/  BSYNC.RECONVERGENT B0 ;  /* 0x0000000000007941 */ /* 0x000fea0003800200 */
.L_x_74:
[----:B------:R-:W-:Y:S04]  /*25e0*/  BSSY.RECONVERGENT B0, `(.L_x_76) ;  /* 0x00000c5000007945 */ /* 0x000fe80003800200 */
[----:B------:R-:W-:Y:S05]  /*25f0*/  @P0 BRA `(.L_x_77) ;  /* 0x0000000c000c0947 */ /* 0x000fea0003800000 */
[----:B--2---:R-:W0:Y:S01]  /*2600*/  LDC.64 R6, c[0x0][0x388] ;  /* 0x0000e200ff067b82 */ /* 0x004e220000000a00 */
[----:B------:R-:W-:Y:S01]  /*2610*/  LOP3.LUT R25, RZ, R2, RZ, 0x33, !PT ;  /* 0x00000002ff197212 */ /* 0x000fe200078e33ff */
[----:B------:R-:W-:Y:S01]  /*2620*/  BSSY.RECONVERGENT B1, `(.L_x_78) ;  /* 0x0000036000017945 */ /* 0x000fe20003800200 */
[----:B------:R-:W-:Y:S02]  /*2630*/  LOP3.LUT R16, RZ, R17, RZ, 0x33, !PT ;  /* 0x00000011ff107212 */ /* 0x000fe400078e33ff */
[----:B0-----:R-:W-:-:S04]  /*2640*/  IADD3 R25, P1, PT, R25, R6, RZ ;  /* 0x0000000619197210 */ /* 0x001fc80007f3e0ff */
[----:B------:R-:W-:Y:S01]  /*2650*/  LOP3.LUT R0, R25, 0x60, RZ, 0xc0, !PT ;  /* 0x0000006019007812 */ /* 0x000fe200078ec0ff */
[----:B------:R-:W-:-:S03]  /*2660*/  IMAD.X R16, R16, 0x1, R7, P1 ;  /* 0x0000000110107824 */ /* 0x000fc600008e0607 */
[----:B------:R-:W-:-:S04]  /*2670*/  ISETP.NE.U32.AND P0, PT, R0, 0x60, PT ;  /* 0x000000600000780c */ /* 0x000fc80003f05070 */
[----:B------:R-:W-:-:S13]  /*2680*/  ISETP.NE.AND.EX P0, PT, RZ, RZ, PT, P0 ;  /* 0x000000ffff00720c */ /* 0x000fda0003f05300 */
[----:B------:R-:W-:Y:S05]  /*2690*/  @!P0 BRA `(.L_x_79) ;  /* 0x0000000000b88947 */ /* 0x000fea0003800000 */
[----:B------:R-:W0:Y:S01]  /*26a0*/  LDCU.64 UR4, c[0x0][0x390] ;  /* 0x00007200ff0477ac */ /* 0x000e220008000a00 */
[----:B------:R-:W-:Y:S01]  /*26b0*/  SHF.R.U64 R29, R25, 0x5, R16 ;  /* 0x00000005191d7819 */ /* 0x000fe20000001210 */
[----:B------:R-:W-:Y:S01]  /*26c0*/  IMAD.MOV.U32 R24, RZ, RZ, RZ ;  /* 0x000000ffff187224 */ /* 0x000fe200078e00ff */
[----:B------:R-:W-:-:S03]  /*26d0*/  MOV R3, R17 ;  /* 0x0000001100037202 */ /* 0x000fc60000000f00 */
[----:B------:R-:W-:Y:S02]  /*26e0*/  VIADD R29, R29, 0x1 ;  /* 0x000000011d1d7836 */ /* 0x000fe40000000000 */
[----:B------:R-:W-:-:S03]  /*26f0*/  IMAD.WIDE.U32 R4, R6, UR38, R2 ;  /* 0x0000002606047c25 */ /* 0x000fc6000f8e0002 */
[----:B------:R-:W-:Y:S01]  /*2700*/  LOP3.LUT R29, R29, 0x3, RZ, 0xc0, !PT ;  /* 0x000000031d1d7812 */ /* 0x000fe200078ec0ff */
[----:B------:R-:W-:-:S03]  /*2710*/  IMAD R3, R7, UR38, R5 ;  /* 0x0000002607037c24 */ /* 0x000fc6000f8e0205 */
[C---:B------:R-:W-:Y:S02]  /*2720*/  LEA R2, P0, R29.reuse, R2, 0x5 ;  /* 0x000000021d027211 */ /* 0x040fe400078028ff */
[C---:B0-----:R-:W-:Y:S02]  /*2730*/  LEA R0, P1, R4.reuse, UR4, 0x3 ;  /* 0x0000000404007c11 */ /* 0x041fe4000f8218ff */
[----:B------:R-:W-:Y:S02]  /*2740*/  LEA.HI.X R17, R29, R17, R24, 0x5, P0 ;  /* 0x000000111d117211 */ /* 0x000fe400000f2c18 */
[----:B------:R-:W-:-:S09]  /*2750*/  LEA.HI.X R3, R4, UR5, R3, 0x3, P1 ;  /* 0x0000000504037c11 */ /* 0x000fd200088f1c03 */
.L_x_82:
[----:B0-----:R-:W-:Y:S02]  /*2760*/  IMAD.MOV.U32 R22, RZ, RZ, R0 ;  /* 0x000000ffff167224 */ /* 0x001fe400078e0000 */
[----:B---3--:R-:W-:-:S05]  /*2770*/  IMAD.MOV.U32 R23, RZ, RZ, R3 ;  /* 0x000000ffff177224 */ /* 0x008fca00078e0003 */
[----:B------:R-:W2:Y:S01]  /*2780*/  LDG.E.64 R10, desc[UR36][R22.64] ;  /* 0x00000024160a7981 */ /* 0x000ea2000c1e1b00 */
[----:B------:R-:W0:Y:S01]  /*2790*/  MUFU.RCP64H R5, R19 ;  /* 0x0000001300057308 */ /* 0x000e220000001800 */
[----:B------:R-:W-:Y:S01]  /*27a0*/  IMAD.MOV.U32 R4, RZ, RZ, 0x1 ;  /* 0x00000001ff047424 */ /* 0x000fe200078e00ff */
[----:B------:R-:W-:Y:S01]  /*27b0*/  IADD3 R29, P0, PT, R29, -0x1, RZ ;  /* 0xffffffff1d1d7810 */ /* 0x000fe20007f1e0ff */
[----:B------:R-:W-:Y:S03]  /*27c0*/  BSSY.RECONVERGENT B2, `(.L_x_80) ;  /* 0x0000017000027945 */ /* 0x000fe60003800200 */
[----:B------:R-:W-:Y:S02]  /*27d0*/  IADD3.X R24, PT, PT, R24, -0x1, RZ, P0, !PT ;  /* 0xffffffff18187810 */ /* 0x000fe400007fe4ff */
[----:B------:R-:W-:-:S04]  /*27e0*/  ISETP.NE.U32.AND P0, PT, R29, RZ, PT ;  /* 0x000000ff1d00720c */ /* 0x000fc80003f05070 */
[----:B------:R-:W-:Y:S01]  /*27f0*/  ISETP.NE.AND.EX P0, PT, R24, RZ, PT, P0 ;  /* 0x000000ff1800720c */ /* 0x000fe20003f05300 */
[----:B0-----:R-:W-:-:S08]  /*2800*/  DFMA R6, R4, -R18, 1 ;  /* 0x3ff000000406742b */ /* 0x001fd00000000812 */
[----:B------:R-:W-:-:S08]  /*2810*/  DFMA R6, R6, R6, R6 ;  /* 0x000000060606722b */ /* 0x000fd00000000006 */
[----:B------:R-:W-:-:S08]  /*2820*/  DFMA R6, R4, R6, R4 ;  /* 0x000000060406722b */ /* 0x000fd00000000004 */
[----:B------:R-:W-:-:S08]  /*2830*/  DFMA R4, R6, -R18, 1 ;  /* 0x3ff000000604742b */ /* 0x000fd00000000812 */
[----:B------:R-:W-:-:S08]  /*2840*/  DFMA R4, R6, R4, R6 ;  /* 0x000000040604722b */ /* 0x000fd00000000006 */
[----:B--2---:R-:W-:Y:S01]  /*2850*/  DMUL R6, R10, R4 ;  /* 0x000000040a067228 */ /* 0x004fe20000000000 */
[----:B------:R-:W-:-:S07]  /*2860*/  FSETP.GEU.AND P2, PT, |R11|, 6.5827683646048100446e-37, PT ;  /* 0x036000000b00780b */ /* 0x000fce0003f4e200 */
[----:B------:R-:W-:-:S08]  /*2870*/  DFMA R8, R6, -R18, R10 ;  /* 0x800000120608722b */ /* 0x000fd0000000000a */
[----:B------:R-:W-:-:S10]  /*2880*/  DFMA R4, R4, R8, R6 ;  /* 0x000000080404722b */ /* 0x000fd40000000006 */
[----:B------:R-:W-:-:S05]  /*2890*/  FFMA R0, RZ, R19, R5 ;  /* 0x00000013ff007223 */ /* 0x000fca0000000005 */
[----:B------:R-:W-:-:S13]  /*28a0*/  FSETP.GT.AND P1, PT, |R0|, 1.469367938527859385e-39, PT ;  /* 0x001000000000780b */ /* 0x000fda0003f24200 */
[----:B------:R-:W-:Y:S05]  /*28b0*/  @P1 BRA P2, `(.L_x_81) ;  /* 0x00000000001c1947 */ /* 0x000fea0001000000 */
[----:B------:R-:W-:Y:S01]  /*28c0*/  IMAD.MOV.U32 R4, RZ, RZ, R10 ;  /* 0x000000ffff047224 */ /* 0x000fe200078e000a */
[----:B------:R-:W-:Y:S01]  /*28d0*/  MOV R0, 0x2910 ;  /* 0x0000291000007802 */ /* 0x000fe20000000f00 */
[----:B------:R-:W-:Y:S02]  /*28e0*/  IMAD.MOV.U32 R10, RZ, RZ, R18 ;  /* 0x000000ffff0a7224 */ /* 0x000fe400078e0012 */
[----:B------:R-:W-:-:S07]  /*28f0*/  IMAD.MOV.U32 R5, RZ, RZ, R19 ;  /* 0x000000ffff057224 */ /* 0x000fce00078e0013 */
[----:B-1----:R-:W-:Y:S05]  /*2900*/  CALL.REL.NOINC `($__internal_0_$__cuda_sm20_div_rn_f64_full) ;  /* 0x0000000800647944 */ /* 0x002fea0003c00000 */
[----:B------:R-:W-:Y:S02]  /*2910*/  IMAD.MOV.U32 R4, RZ, RZ, R3 ;  /* 0x000000ffff047224 */ /* 0x000fe400078e0003 */
[----:B------:R-:W-:-:S07]  /*2920*/  IMAD.MOV.U32 R5, RZ, RZ, R6 ;  /* 0x000000ffff057224 */ /* 0x000fce00078e0006 */
.L_x_81:
[----:B------:R-:W-:Y:S05]  /*2930*/  BSYNC.RECONVERGENT B2 ;  /* 0x0000000000027941 */ /* 0x000fea0003800200 */
.L_x_80:
[----:B------:R0:W-:Y:S01]  /*2940*/  STG.E.64 desc[UR36][R22.64], R4 ;  /* 0x0000000416007986 */ /* 0x0001e2000c101b24 */
[----:B------:R-:W-:-:S05]  /*2950*/  IADD3 R0, P1, PT, R22, 0x100, RZ ;  /* 0x0000010016007810 */ /* 0x000fca0007f3e0ff */
[----:B------:R-:W-:Y:S01]  /*2960*/  IMAD.X R3, RZ, RZ, R23, P1 ;  /* 0x000000ffff037224 */ /* 0x000fe200008e0617 */
[----:B------:R-:W-:Y:S07]  /*2970*/  @P0 BRA `(.L_x_82) ;  /* 0xfffffffc00780947 */ /* 0x000fee000383ffff */
.L_x_79:
[----:B------:R-:W-:Y:S05]  /*2980*/  BSYNC.RECONVERGENT B1 ;  /* 0x0000000000017941 */ /* 0x000fea0003800200 */
.L_x_78:
[----:B0--3--:R-:W0:Y:S01]  /*2990*/  LDC.64 R22, c[0x0][0x388] ;  /* 0x0000e200ff167b82 */ /* 0x009e220000000a00 */
[----:B------:R-:W-:-:S04]  /*29a0*/  ISETP.GE.U32.AND P0, PT, R25, 0x60, PT ;  /* 0x000000601900780c */ /* 0x000fc80003f06070 */
[----:B------:R-:W-:-:S13]  /*29b0*/  ISETP.GE.U32.AND.EX P0, PT, R16, RZ, PT, P0 ;  /* 0x000000ff1000720c */ /* 0x000fda0003f06100 */
[----:B------:R-:W-:Y:S05]  /*29c0*/  @!P0 BRA `(.L_x_77) ;  /* 0x0000000800188947 */ /* 0x000fea0003800000 */
.L_x_91:
[----:B------:R-:W2:Y:S01]  /*29d0*/  LDCU.64 UR4, c[0x0][0x390] ;  /* 0x00007200ff0477ac */ /* 0x000ea20008000a00 */
[----:B------:R-:W-:Y:S02]  /*29e0*/  IMAD.MOV.U32 R3, RZ, RZ, R17 ;  /* 0x000000ffff037224 */ /* 0x000fe400078e0011 */
[----:B0-----:R-:W-:-:S04]  /*29f0*/  IMAD.WIDE.U32 R4, R22, UR38, R2 ;  /* 0x0000002616047c25 */ /* 0x001fc8000f8e0002 */
[----:B------:R-:W-:Y:S01]  /*2a00*/  IMAD R3, R23, UR38, R5 ;  /* 0x0000002617037c24 */ /* 0x000fe2000f8e0205 */
[----:B--2---:R-:W-:-:S04]  /*2a10*/  LEA R16, P0, R4, UR4, 0x3 ;  /* 0x0000000404107c11 */ /* 0x004fc8000f8018ff */
[----:B------:R-:W-:-:S05]  /*2a20*/  LEA.HI.X R17, R4, UR5, R3, 0x3, P0 ;  /* 0x0000000504117c11 */ /* 0x000fca00080f1c03 */
[----:B------:R-:W2:Y:S01]  /*2a30*/  LDG.E.64 R8, desc[UR36][R16.64] ;  /* 0x0000002410087981 */ /* 0x000ea2000c1e1b00 */
[----:B------:R-:W0:Y:S01]  /*2a40*/  MUFU.RCP64H R5, R19 ;  /* 0x0000001300057308 */ /* 0x000e220000001800 */
[----:B------:R-:W-:Y:S01]  /*2a50*/  IMAD.MOV.U32 R4, RZ, RZ, 0x1 ;  /* 0x00000001ff047424 */ /* 0x000fe200078e00ff */
[----:B------:R-:W-:Y:S05]  /*2a60*/  BSSY.RECONVERGENT B1, `(.L_x_83) ;  /* 0x0000015000017945 */ /* 0x000fea0003800200 */
        /* <DEDUP_REMOVED lines=17> */
[----:B-1----:R-:W-:Y:S05]  /*2b80*/  CALL.REL.NOINC `($__internal_0_$__cuda_sm20_div_rn_f64_full) ;  /* 0x0000000400c47944 */ /* 0x002fea0003c00000 */
[----:B------:R-:W-:Y:S02]  /*2b90*/  IMAD.MOV.U32 R4, RZ, RZ, R3 ;  /* 0x000000ffff047224 */ /* 0x000fe400078e0003 */
[----:B------:R-:W-:-:S07]  /*2ba0*/  IMAD.MOV.U32 R5, RZ, RZ, R6 ;  /* 0x000000ffff057224 */ /* 0x000fce00078e0006 */
.L_x_84:
[----:B------:R-:W-:Y:S05]  /*2bb0*/  BSYNC.RECONVERGENT B1 ;  /* 0x0000000000017941 */ /* 0x000fea0003800200 */
.L_x_83:
[----:B------:R-:W0:Y:S01]  /*2bc0*/  LDCU.64 UR4, c[0x0][0x390] ;  /* 0x00007200ff0477ac */ /* 0x000e220008000a00 */
[----:B------:R-:W-:Y:S01]  /*2bd0*/  VIADD R6, R2, 0x20 ;  /* 0x0000002002067836 */ /* 0x000fe20000000000 */
[----:B------:R2:W-:Y:S01]  /*2be0*/  STG.E.64 desc[UR36][R16.64], R4 ;  /* 0x0000000410007986 */ /* 0x0005e2000c101b24 */
[----:B------:R-:W-:Y:S02]  /*2bf0*/  IMAD.MOV.U32 R7, RZ, RZ, RZ ;  /* 0x000000ffff077224 */ /* 0x000fe400078e00ff */
[----:B------:R-:W-:-:S04]  /*2c00*/  IMAD.WIDE.U32 R6, R22, UR38, R6 ;  /* 0x0000002616067c25 */ /* 0x000fc8000f8e0006 */
[----:B------:R-:W-:Y:S01]  /*2c10*/  IMAD R3, R23, UR38, R7 ;  /* 0x0000002617037c24 */ /* 0x000fe2000f8e0207 */
[----:B0-----:R-:W-:-:S04]  /*2c20*/  LEA R24, P0, R6, UR4, 0x3 ;  /* 0x0000000406187c11 */ /* 0x001fc8000f8018ff */
[----:B------:R-:W-:-:S05]  /*2c30*/  LEA.HI.X R25, R6, UR5, R3, 0x3, P0 ;  /* 0x0000000506197c11 */ /* 0x000fca00080f1c03 */
[----:B------:R-:W3:Y:S01]  /*2c40*/  LDG.E.64 R10, desc[UR36][R24.64] ;  /* 0x00000024180a7981 */ /* 0x000ee2000c1e1b00 */
        /* <DEDUP_REMOVED lines=8> */
[----:B---3--:R-:W-:Y:S01]  /*2cd0*/  DMUL R6, R12, R10 ;  /* 0x0000000a0c067228 */ /* 0x008fe20000000000 */
[----:B------:R-:W-:-:S07]  /*2ce0*/  FSETP.GEU.AND P1, PT, |R11|, 6.5827683646048100446e-37, PT ;  /* 0x036000000b00780b */ /* 0x000fce0003f2e200 */
[----:B------:R-:W-:-:S08]  /*2cf0*/  DFMA R8, R6, -R18, R10 ;  /* 0x800000120608722b */ /* 0x000fd0000000000a */
[----:B--2---:R-:W-:-:S10]  /*2d00*/  DFMA R4, R12, R8, R6 ;  /* 0x000000080c04722b */ /* 0x004fd40000000006 */
        /* <DEDUP_REMOVED lines=10> */
.L_x_86:
[----:B------:R-:W-:Y:S05]  /*2db0*/  BSYNC.RECONVERGENT B1 ;  /* 0x0000000000017941 */ /* 0x000fea0003800200 */
.L_x_85:
        /* <DEDUP_REMOVED lines=24> */
[----:B------:R-:W-:Y:S01]  /*2f40*/  MOV R4, R10 ;  /* 0x0000000a00047202 */ /* 0x000fe20000000f00 */
[----:B------:R-:W-:Y:S01]  /*2f50*/  IMAD.MOV.U32 R10, RZ, RZ, R18 ;  /* 0x000000ffff0a7224 */ /* 0x000fe200078e0012 */
[----:B------:R-:W-:Y:S01]  /*2f60*/  MOV R0, 0x2f90 ;  /* 0x00002f9000007802 */ /* 0x000fe20000000f00 */
[----:B------:R-:W-:-:S07]  /*2f70*/  IMAD.MOV.U32 R5, RZ, RZ, R19 ;  /* 0x000000ffff057224 */ /* 0x000fce00078e0013 */
[----:B-1----:R-:W-:Y:S05]  /*2f80*/  CALL.REL.NOINC `($__internal_0_$__cuda_sm20_div_rn_f64_full) ;  /* 0x0000000000c47944 */ /* 0x002fea0003c00000 */
[----:B------:R-:W-:Y:S02]  /*2f90*/  IMAD.MOV.U32 R4, RZ, RZ, R3 ;  /* 0x000000ffff047224 */ /* 0x000fe400078e0003 */
[----:B------:R-:W-:-:S07]  /*2fa0*/  IMAD.MOV.U32 R5, RZ, RZ, R6 ;  /* 0x000000ffff057224 */ /* 0x000fce00078e0006 */
.L_x_88:
[----:B------:R-:W-:Y:S05]  /*2fb0*/  BSYNC.RECONVERGENT B1 ;  /* 0x0000000000017941 */ /* 0x000fea0003800200 */
.L_x_87:
        /* <DEDUP_REMOVED lines=31> */
.L_x_90:
[----:B------:R-:W-:Y:S05]  /*31b0*/  BSYNC.RECONVERGENT B1 ;  /* 0x0000000000017941 */ /* 0x000fea0003800200 */
.L_x_89:
[----:B------:R-:W0:Y:S01]  /*31c0*/  LDCU.64 UR4, c[0x0][0x388] ;  /* 0x00007100ff0477ac */ /* 0x000e220008000a00 */
[----:B------:R-:W-:Y:S01]  /*31d0*/  VIADD R2, R2, 0x80 ;  /* 0x0000008002027836 */ /* 0x000fe20000000000 */
[----:B------:R4:W-:Y:S01]  /*31e0*/  STG.E.64 desc[UR36][R24.64], R4 ;  /* 0x0000000418007986 */ /* 0x0009e2000c101b24 */
[----:B------:R-:W-:-:S03]  /*31f0*/  IMAD.MOV.U32 R17, RZ, RZ, RZ ;  /* 0x000000ffff117224 */ /* 0x000fc600078e00ff */
[----:B0-----:R-:W-:-:S04]  /*3200*/  ISETP.GE.U32.AND P0, PT, R2, UR4, PT ;  /* 0x0000000402007c0c */ /* 0x001fc8000bf06070 */
[----:B------:R-:W-:-:S13]  /*3210*/  ISETP.GE.U32.AND.EX P0, PT, RZ, UR5, PT, P0 ;  /* 0x00000005ff007c0c */ /* 0x000fda000bf06100 */
[----:B----4-:R-:W-:Y:S05]  /*3220*/  @!P0 BRA `(.L_x_91) ;  /* 0xfffffff400e88947 */ /* 0x010fea000383ffff */
.L_x_77:
[----:B------:R-:W-:Y:S05]  /*3230*/  BSYNC.RECONVERGENT B0 ;  /* 0x0000000000007941 */ /* 0x000fea0003800200 */
.L_x_76:
[----:B------:R-:W-:Y:S02]  /*3240*/  MOV R0, 0x20 ;  /* 0x0000002000007802 */ /* 0x000fe40000000f00 */
[----:B------:R-:W-:Y:S02]  /*3250*/  CS2R R4, SRZ ;  /* 0x0000000000047805 */ /* 0x000fe4000001ff00 */
[----:B------:R4:W0:Y:S05]  /*3260*/  LDC.64 R2, c[0x4][R0] ;  /* 0x0100000000027b82 */ /* 0x00082a0000000a00 */
[----:B-1----:R-:W-:-:S07]  /*3270*/  LEPC R20, `(.L_x_92) ;  /* 0x000000001014794e */ /* 0x002fce0000000000 */
[----:B0-234-:R-:W-:Y:S05]  /*3280*/  CALL.ABS.NOINC R2 ;  /* 0x0000000002007343 */ /* 0x01dfea0003c00000 */
.L_x_92:
[----:B------:R-:W-:Y:S05]  /*3290*/  EXIT ;  /* 0x000000000000794d */ /* 0x000fea0003800000 */
        .weak           $__internal_0_$__cuda_sm20_div_rn_f64_full
        .type           $__internal_0_$__cuda_sm20_div_rn_f64_full,@function
        .size           $__internal_0_$__cuda_sm20_div_rn_f64_full,($__internal_1_$__cuda_sm20_dsqrt_rn_f64_mediumpath_v1 - $__internal_0_$__cuda_sm20_div_rn_f64_full)
$__internal_0_$__cuda_sm20_div_rn_f64_full:
[----:B------:R-:W-:Y:S01]  /*32a0*/  IMAD.MOV.U32 R7, RZ, RZ, R11 ;  /* 0x000000ffff077224 */ /* 0x000fe200078e000b */
[C---:B------:R-:W-:Y:S01]  /*32b0*/  FSETP.GEU.AND P2, PT, |R5|.reuse, 1.469367938527859385e-39, PT ;  /* 0x001000000500780b */ /* 0x040fe20003f4e200 */
[----:B------:R-:W-:Y:S01]  /*32c0*/  IMAD.MOV.U32 R11, RZ, RZ, R5 ;  /* 0x000000ffff0b7224 */ /* 0x000fe200078e0005 */
[----:B------:R-:W-:Y:S01]  /*32d0*/  LOP3.LUT R8, R5, 0x800fffff, RZ, 0xc0, !PT ;  /* 0x800fffff05087812 */ /* 0x000fe200078ec0ff */
[----:B------:R-:W-:Y:S01]  /*32e0*/  IMAD.MOV.U32 R6, RZ, RZ, R4 ;  /* 0x000000ffff067224 */ /* 0x000fe200078e0004 */
[C---:B------:R-:W-:Y:S01]  /*32f0*/  FSETP.GEU.AND P4, PT, |R7|.reuse, 1.469367938527859385e-39, PT ;  /* 0x001000000700780b */ /* 0x040fe20003f8e200 */
[----:B------:R-:W-:Y:S01]  /*3300*/  IMAD.MOV.U32 R14, RZ, RZ, 0x1 ;  /* 0x00000001ff0e7424 */ /* 0x000fe200078e00ff */
[----:B------:R-:W-:Y:S01]  /*3310*/  LOP3.LUT R9, R8, 0x3ff00000, RZ, 0xfc, !PT ;  /* 0x3ff0000008097812 */ /* 0x000fe200078efcff */
[----:B------:R-:W-:Y:S01]  /*3320*/  IMAD.MOV.U32 R8, RZ, RZ, R10 ;  /* 0x000000ffff087224 */ /* 0x000fe200078e000a */
[----:B------:R-:W-:Y:S01]  /*3330*/  LOP3.LUT R4, R7, 0x7ff00000, RZ, 0xc0, !PT ;  /* 0x7ff0000007047812 */ /* 0x000fe200078ec0ff */
[----:B------:R-:W-:Y:S01]  /*3340*/  IMAD.MOV.U32 R12, RZ, RZ, R6 ;  /* 0x000000ffff0c7224 */ /* 0x000fe200078e0006 */
[----:B------:R-:W-:Y:S01]  /*3350*/  LOP3.LUT R5, R5, 0x7ff00000, RZ, 0xc0, !PT ;  /* 0x7ff0000005057812 */ /* 0x000fe200078ec0ff */
[----:B------:R-:W-:Y:S02]  /*3360*/  BSSY.RECONVERGENT B3, `(.L_x_93) ;  /* 0x0000050000037945 */ /* 0x000fe40003800200 */
[----:B------:R-:W-:Y:S01]  /*3370*/  @!P2 DMUL R8, R10, 8.98846567431157953865e+307 ;  /* 0x7fe000000a08a828 */ /* 0x000fe20000000000 */
[----:B------:R-:W-:-:S03]  /*3380*/  ISETP.GE.U32.AND P3, PT, R4, R5, PT ;  /* 0x000000050400720c */ /* 0x000fc60003f66070 */
[----:B------:R-:W-:Y:S01]  /*3390*/  @!P4 LOP3.LUT R3, R11, 0x7ff00000, RZ, 0xc0, !PT ;  /* 0x7ff000000b03c812 */ /* 0x000fe200078ec0ff */
[----:B------:R-:W-:Y:S01]  /*33a0*/  @!P4 IMAD.MOV.U32 R20, RZ, RZ, RZ ;  /* 0x000000ffff14c224 */ /* 0x000fe200078e00ff */
[----:B------:R-:W0:Y:S02]  /*33b0*/  MUFU.RCP64H R15, R9 ;  /* 0x00000009000f7308 */ /* 0x000e240000001800 */
[----:B------:R-:W-:Y:S01]  /*33c0*/  @!P4 ISETP.GE.U32.AND P5, PT, R4, R3, PT ;  /* 0x000000030400c20c */ /* 0x000fe20003fa6070 */
[----:B------:R-:W-:-:S05]  /*33d0*/  IMAD.MOV.U32 R3, RZ, RZ, 0x1ca00000 ;  /* 0x1ca00000ff037424 */ /* 0x000fca00078e00ff */
[C---:B------:R-:W-:Y:S02]  /*33e0*/  @!P4 SEL R21, R3.reuse, 0x63400000, !P5 ;  /* 0x634000000315c807 */ /* 0x040fe40006800000 */
[----:B------:R-:W-:Y:S02]  /*33f0*/  SEL R13, R3, 0x63400000, !P3 ;  /* 0x63400000030d7807 */ /* 0x000fe40005800000 */
[--C-:B------:R-:W-:Y:S02]  /*3400*/  @!P4 LOP3.LUT R21, R21, 0x80000000, R7.reuse, 0xf8, !PT ;  /* 0x800000001515c812 */ /* 0x100fe400078ef807 */
[----:B------:R-:W-:Y:S02]  /*3410*/  LOP3.LUT R13, R13, 0x800fffff, R7, 0xf8, !PT ;  /* 0x800fffff0d0d7812 */ /* 0x000fe400078ef807 */
[----:B------:R-:W-:-:S06]  /*3420*/  @!P4 LOP3.LUT R21, R21, 0x100000, RZ, 0xfc, !PT ;  /* 0x001000001515c812 */ /* 0x000fcc00078efcff */
[----:B------:R-:W-:Y:S02]  /*3430*/  @!P4 DFMA R12, R12, 2, -R20 ;  /* 0x400000000c0cc82b */ /* 0x000fe40000000814 */
[----:B0-----:R-:W-:-:S08]  /*3440*/  DFMA R20, R14, -R8, 1 ;  /* 0x3ff000000e14742b */ /* 0x001fd00000000808 */
[----:B------:R-:W-:-:S08]  /*3450*/  DFMA R20, R20, R20, R20 ;  /* 0x000000141414722b */ /* 0x000fd00000000014 */
[----:B------:R-:W-:-:S08]  /*3460*/  DFMA R14, R14, R20, R14 ;  /* 0x000000140e0e722b */ /* 0x000fd0000000000e */
[----:B------:R-:W-:-:S08]  /*3470*/  DFMA R20, R14, -R8, 1 ;  /* 0x3ff000000e14742b */ /* 0x000fd00000000808 */
[----:B------:R-:W-:-:S08]  /*3480*/  DFMA R14, R14, R20, R14 ;  /* 0x000000140e0e722b */ /* 0x000fd0000000000e */
[----:B------:R-:W-:-:S08]  /*3490*/  DMUL R20, R14, R12 ;  /* 0x0000000c0e147228 */ /* 0x000fd00000000000 */
[----:B------:R-:W-:-:S08]  /*34a0*/  DFMA R26, R20, -R8, R12 ;  /* 0x80000008141a722b */ /* 0x000fd0000000000c */
[----:B------:R-:W-:Y:S01]  /*34b0*/  DFMA R26, R14, R26, R20 ;  /* 0x0000001a0e1a722b */ /* 0x000fe20000000014 */
[----:B------:R-:W-:Y:S01]  /*34c0*/  IMAD.MOV.U32 R14, RZ, RZ, R4 ;  /* 0x000000ffff0e7224 */ /* 0x000fe200078e0004 */
[----:B------:R-:W-:Y:S01]  /*34d0*/  @!P4 LOP3.LUT R14, R13, 0x7ff00000, RZ, 0xc0, !PT ;  /* 0x7ff000000d0ec812 */ /* 0x000fe200078ec0ff */
[----:B------:R-:W-:Y:S01]  /*34e0*/  IMAD.MOV.U32 R15, RZ, RZ, R5 ;  /* 0x000000ffff0f7224 */ /* 0x000fe200078e0005 */
[----:B------:R-:W-:-:S03]  /*34f0*/  @!P2 LOP3.LUT R15, R9, 0x7ff00000, RZ, 0xc0, !PT ;  /* 0x7ff00000090fa812 */ /* 0x000fc600078ec0ff */
[----:B------:R-:W-:-:S05]  /*3500*/  VIADD R4, R14, 0xffffffff ;  /* 0xffffffff0e047836 */ /* 0x000fca0000000000 */
[----:B------:R-:W-:Y:S01]  /*3510*/  ISETP.GT.U32.AND P2, PT, R4, 0x7feffffe, PT ;  /* 0x7feffffe0400780c */ /* 0x000fe20003f44070 */
[----:B------:R-:W-:-:S05]  /*3520*/  VIADD R4, R15, 0xffffffff ;  /* 0xffffffff0f047836 */ /* 0x000fca0000000000 */
[----:B------:R-:W-:-:S13]  /*3530*/  ISETP.GT.U32.OR P2, PT, R4, 0x7feffffe, P2 ;  /* 0x7feffffe0400780c */ /* 0x000fda0001744470 */
[----:B------:R-:W-:Y:S05]  /*3540*/  @P2 BRA `(.L_x_94) ;  /* 0x0000000000702947 */ /* 0x000fea0003800000 */
[----:B------:R-:W-:Y:S02]  /*3550*/  LOP3.LUT R6, R7, 0x7ff00000, RZ, 0xc0, !PT ;  /* 0x7ff0000007067812 */ /* 0x000fe400078ec0ff */
[----:B------:R-:W-:-:S04]  /*3560*/  LOP3.LUT R5, R11, 0x7ff00000, RZ, 0xc0, !PT ;  /* 0x7ff000000b057812 */ /* 0x000fc800078ec0ff */
[CC--:B------:R-:W-:Y:S02]  /*3570*/  VIADDMNMX R4, R6.reuse, -R5.reuse, 0xb9600000, !PT ;  /* 0xb960000006047446 */ /* 0x0c0fe40007800905 */
[----:B------:R-:W-:Y:S01]  /*3580*/  ISETP.GE.U32.AND P2, PT, R6, R5, PT ;  /* 0x000000050600720c */ /* 0x000fe20003f46070 */
[----:B------:R-:W-:Y:S01]  /*3590*/  IMAD.MOV.U32 R6, RZ, RZ, RZ ;  /* 0x000000ffff067224 */ /* 0x000fe200078e00ff */
[----:B------:R-:W-:Y:S02]  /*35a0*/  VIMNMX R4, PT, PT, R4, 0x46a00000, PT ;  /* 0x46a0000004047848 */ /* 0x000fe40003fe0100 */
[----:B------:R-:W-:-:S05]  /*35b0*/  SEL R3, R3, 0x63400000, !P2 ;  /* 0x6340000003037807 */ /* 0x000fca0005000000 */
[----:B------:R-:W-:-:S04]  /*35c0*/  IMAD.IADD R3, R4, 0x1, -R3 ;  /* 0x0000000104037824 */ /* 0x000fc800078e0a03 */
[----:B------:R-:W-:-:S06]  /*35d0*/  VIADD R7, R3, 0x7fe00000 ;  /* 0x7fe0000003077836 */ /* 0x000fcc0000000000 */
[----:B------:R-:W-:-:S10]  /*35e0*/  DMUL R4, R26, R6 ;  /* 0x000000061a047228 */ /* 0x000fd40000000000 */
[----:B------:R-:W-:-:S13]  /*35f0*/  FSETP.GTU.AND P2, PT, |R5|, 1.469367938527859385e-39, PT ;  /* 0x001000000500780b */ /* 0x000fda0003f4c200 */
[----:B------:R-:W-:Y:S05]  /*3600*/  @P2 BRA `(.L_x_95) ;  /* 0x0000000000942947 */ /* 0x000fea0003800000 */
[----:B------:R-:W-:-:S06]  /*3610*/  DFMA R8, R26, -R8, R12 ;  /* 0x800000081a08722b */ /* 0x000fcc000000000c */
[----:B------:R-:W-:-:S04]  /*3620*/  MOV R8, RZ ;  /* 0x000000ff00087202 */ /* 0x000fc80000000f00 */
[C---:B------:R-:W-:Y:S02]  /*3630*/  FSETP.NEU.AND P2, PT, R9.reuse, RZ, PT ;  /* 0x000000ff0900720b */ /* 0x040fe40003f4d000 */
[----:B------:R-:W-:-:S04]  /*3640*/  LOP3.LUT R11, R9, 0x80000000, R11, 0x48, !PT ;  /* 0x80000000090b7812 */ /* 0x000fc800078e480b */
[----:B------:R-:W-:-:S07]  /*3650*/  LOP3.LUT R9, R11, R7, RZ, 0xfc, !PT ;  /* 0x000000070b097212 */ /* 0x000fce00078efcff */
[----:B------:R-:W-:Y:S05]  /*3660*/  @!P2 BRA `(.L_x_95) ;  /* 0x00000000007ca947 */ /* 0x000fea0003800000 */
[----:B------:R-:W-:Y:S01]  /*3670*/  IMAD.MOV R7, RZ, RZ, -R3 ;  /* 0x000000ffff077224 */ /* 0x000fe200078e0a03 */
[----:B------:R-:W-:Y:S01]  /*3680*/  DMUL.RP R8, R26, R8 ;  /* 0x000000081a087228 */ /* 0x000fe20000008000 */
[----:B------:R-:W-:Y:S01]  /*3690*/  IMAD.MOV.U32 R6, RZ, RZ, RZ ;  /* 0x000000ffff067224 */ /* 0x000fe200078e00ff */
[----:B------:R-:W-:-:S05]  /*36a0*/  IADD3 R3, PT, PT, -R3, -0x43300000, RZ ;  /* 0xbcd0000003037810 */ /* 0x000fca0007ffe1ff */
[----:B------:R-:W-:-:S03]  /*36b0*/  DFMA R6, R4, -R6, R26 ;  /* 0x800000060406722b */ /* 0x000fc6000000001a */
[----:B------:R-:W-:-:S07]  /*36c0*/  LOP3.LUT R11, R9, R11, RZ, 0x3c, !PT ;  /* 0x0000000b090b7212 */ /* 0x000fce00078e3cff */
[----:B------:R-:W-:-:S04]  /*36d0*/  FSETP.NEU.AND P2, PT, |R7|, R3, PT ;  /* 0x000000030700720b */ /* 0x000fc80003f4d200 */
[----:B------:R-:W-:Y:S02]  /*36e0*/  FSEL R4, R8, R4, !P2 ;  /* 0x0000000408047208 */ /* 0x000fe40005000000 */
[----:B------:R-:W-:Y:S01]  /*36f0*/  FSEL R5, R11, R5, !P2 ;  /* 0x000000050b057208 */ /* 0x000fe20005000000 */
[----:B------:R-:W-:Y:S06]  /*3700*/  BRA `(.L_x_95) ;  /* 0x0000000000547947 */ /* 0x000fec0003800000 */
.L_x_94:
[----:B------:R-:W-:-:S14]  /*3710*/  DSETP.NAN.AND P2, PT, R6, R6, PT ;  /* 0x000000060600722a */ /* 0x000fdc0003f48000 */
[----:B------:R-:W-:Y:S05]  /*3720*/  @P2 BRA `(.L_x_96) ;  /* 0x0000000000442947 */ /* 0x000fea0003800000 */
[----:B------:R-:W-:-:S14]  /*3730*/  DSETP.NAN.AND P2, PT, R10, R10, PT ;  /* 0x0000000a0a00722a */ /* 0x000fdc0003f48000 */
[----:B------:R-:W-:Y:S05]  /*3740*/  @P2 BRA `(.L_x_97) ;  /* 0x0000000000302947 */ /* 0x000fea0003800000 */
[----:B------:R-:W-:Y:S01]  /*3750*/  ISETP.NE.AND P2, PT, R14, R15, PT ;  /* 0x0000000f0e00720c */ /* 0x000fe20003f45270 */
[----:B------:R-:W-:Y:S02]  /*3760*/  IMAD.MOV.U32 R4, RZ, RZ, 0x0 ;  /* 0x00000000ff047424 */ /* 0x000fe400078e00ff */
[----:B------:R-:W-:-:S10]  /*3770*/  IMAD.MOV.U32 R5, RZ, RZ, -0x80000 ;  /* 0xfff80000ff057424 */ /* 0x000fd400078e00ff */
[----:B------:R-:W-:Y:S05]  /*3780*/  @!P2 BRA `(.L_x_95) ;  /* 0x000000000034a947 */ /* 0x000fea0003800000 */
[----:B------:R-:W-:Y:S02]  /*3790*/  ISETP.NE.AND P2, PT, R14, 0x7ff00000, PT ;  /* 0x7ff000000e00780c */ /* 0x000fe40003f45270 */
[----:B------:R-:W-:Y:S02]  /*37a0*/  LOP3.LUT R5, R7, 0x80000000, R11, 0x48, !PT ;  /* 0x8000000007057812 */ /* 0x000fe400078e480b */
[----:B------:R-:W-:-:S13]  /*37b0*/  ISETP.EQ.OR P2, PT, R15, RZ, !P2 ;  /* 0x000000ff0f00720c */ /* 0x000fda0005742670 */
[----:B------:R-:W-:Y:S01]  /*37c0*/  @P2 LOP3.LUT R3, R5, 0x7ff00000, RZ, 0xfc, !PT ;  /* 0x7ff0000005032812 */ /* 0x000fe200078efcff */
[----:B------:R-:W-:Y:S02]  /*37d0*/  @!P2 IMAD.MOV.U32 R4, RZ, RZ, RZ ;  /* 0x000000ffff04a224 */ /* 0x000fe400078e00ff */
[----:B------:R-:W-:Y:S02]  /*37e0*/  @P2 IMAD.MOV.U32 R4, RZ, RZ, RZ ;  /* 0x000000ffff042224 */ /* 0x000fe400078e00ff */
[----:B------:R-:W-:Y:S01]  /*37f0*/  @P2 IMAD.MOV.U32 R5, RZ, RZ, R3 ;  /* 0x000000ffff052224 */ /* 0x000fe200078e0003 */
[----:B------:R-:W-:Y:S06]  /*3800*/  BRA `(.L_x_95) ;  /* 0x0000000000147947 */ /* 0x000fec0003800000 */
.L_x_97:
[----:B------:R-:W-:Y:S01]  /*3810*/  LOP3.LUT R5, R11, 0x80000, RZ, 0xfc, !PT ;  /* 0x000800000b057812 */ /* 0x000fe200078efcff */
[----:B------:R-:W-:Y:S01]  /*3820*/  IMAD.MOV.U32 R4, RZ, RZ, R10 ;  /* 0x000000ffff047224 */ /* 0x000fe200078e000a */
[----:B------:R-:W-:Y:S06]  /*3830*/  BRA `(.L_x_95) ;  /* 0x0000000000087947 */ /* 0x000fec0003800000 */
.L_x_96:
[----:B------:R-:W-:Y:S01]  /*3840*/  LOP3.LUT R5, R7, 0x80000, RZ, 0xfc, !PT ;  /* 0x0008000007057812 */ /* 0x000fe200078efcff */
[----:B------:R-:W-:-:S07]  /*3850*/  IMAD.MOV.U32 R4, RZ, RZ, R6 ;  /* 0x000000ffff047224 */ /* 0x000fce00078e0006 */
.L_x_95:
[----:B------:R-:W-:Y:S05]  /*3860*/  BSYNC.RECONVERGENT B3 ;  /* 0x0000000000037941 */ /* 0x000fea0003800200 */
.L_x_93:
[----:B------:R-:W-:Y:S02]  /*3870*/  IMAD.MOV.U32 R3, RZ, RZ, R4 ;  /* 0x000000ffff037224 */ /* 0x000fe400078e0004 */
[----:B------:R-:W-:Y:S02]  /*3880*/  IMAD.MOV.U32 R6, RZ, RZ, R5 ;  /* 0x000000ffff067224 */ /* 0x000fe400078e0005 */
[----:B------:R-:W-:Y:S02]  /*3890*/  IMAD.MOV.U32 R4, RZ, RZ, R0 ;  /* 0x000000ffff047224 */ /* 0x000fe400078e0000 */
[----:B------:R-:W-:-:S04]  /*38a0*/  IMAD.MOV.U32 R5, RZ, RZ, 0x0 ;  /* 0x00000000ff057424 */ /* 0x000fc800078e00ff */
[----:B------:R-:W-:Y:S05]  /*38b0*/  RET.REL.NODEC R4 `(_Z7kernel2xxPd) ;  /* 0xffffffc404d07950 */ /* 0x000fea0003c3ffff */
        .weak           $__internal_1_$__cuda_sm20_dsqrt_rn_f64_mediumpath_v1
        .type           $__internal_1_$__cuda_sm20_dsqrt_rn_f64_mediumpath_v1,@function
        .size           $__internal_1_$__cuda_sm20_dsqrt_rn_f64_mediumpath_v1,(.L_x_199 - $__internal_1_$__cuda_sm20_dsqrt_rn_f64_mediumpath_v1)
$__internal_1_$__cuda_sm20_dsqrt_rn_f64_mediumpath_v1:
[----:B------:R-:W-:Y:S01]  /*38c0*/  ISETP.GE.U32.AND P1, PT, R4, -0x3400000, PT ;  /* 0xfcc000000400780c */ /* 0x000fe20003f26070 */
[----:B------:R-:W-:Y:S01]  /*38d0*/  BSSY.RECONVERGENT B1, `(.L_x_98) ;  /* 0x0000026000017945 */ /* 0x000fe20003800200 */
[----:B------:R-:W-:Y:S02]  /*38e0*/  IMAD.MOV.U32 R8, RZ, RZ, R10 ;  /* 0x000000ffff087224 */ /* 0x000fe400078e000a */
[----:B------:R-:W-:Y:S02]  /*38f0*/  IMAD.MOV.U32 R4, RZ, RZ, R14 ;  /* 0x000000ffff047224 */ /* 0x000fe400078e000e */
[----:B------:R-:W-:-:S07]  /*3900*/  IMAD.MOV.U32 R5, RZ, RZ, R15 ;  /* 0x000000ffff057224 */ /* 0x000fce00078e000f */
[----:B------:R-:W-:Y:S05]  /*3910*/  @!P1 BRA `(.L_x_99) ;  /* 0x0000000000209947 */ /* 0x000fea0003800000 */
[----:B------:R-:W-:-:S10]  /*3920*/  DFMA.RM R4, R4, R8, R12 ;  /* 0x000000080404722b */ /* 0x000fd4000000400c */
[----:B------:R-:W-:-:S05]  /*3930*/  IADD3 R8, P1, PT, R4, 0x1, RZ ;  /* 0x0000000104087810 */ /* 0x000fca0007f3e0ff */
[----:B------:R-:W-:-:S06]  /*3940*/  IMAD.X R9, RZ, RZ, R5, P1 ;  /* 0x000000ffff097224 */ /* 0x000fcc00008e0605 */
[----:B------:R-:W-:-:S08]  /*3950*/  DFMA.RP R6, -R4, R8, R6 ;  /* 0x000000080406722b */ /* 0x000fd00000008106 */
[----:B------:R-:W-:-:S06]  /*3960*/  DSETP.GT.AND P1, PT, R6, RZ, PT ;  /* 0x000000ff0600722a */ /* 0x000fcc0003f24000 */
[----:B------:R-:W-:Y:S02]  /*3970*/  FSEL R4, R8, R4, P1 ;  /* 0x0000000408047208 */ /* 0x000fe40000800000 */
[----:B------:R-:W-:Y:S01]  /*3980*/  FSEL R5, R9, R5, P1 ;  /* 0x0000000509057208 */ /* 0x000fe20000800000 */
[----:B------:R-:W-:Y:S06]  /*3990*/  BRA `(.L_x_100) ;  /* 0x0000000000647947 */ /* 0x000fec0003800000 */
.L_x_99:
[----:B------:R-:W-:-:S14]  /*39a0*/  DSETP.NE.AND P1, PT, R6, RZ, PT ;  /* 0x000000ff0600722a */ /* 0x000fdc0003f25000 */
[----:B------:R-:W-:Y:S05]  /*39b0*/  @!P1 BRA `(.L_x_101) ;  /* 0x0000000000589947 */ /* 0x000fea0003800000 */
[----:B------:R-:W-:-:S13]  /*39c0*/  ISETP.GE.AND P1, PT, R7, RZ, PT ;  /* 0x000000ff0700720c */ /* 0x000fda0003f26270 */
[----:B------:R-:W-:Y:S02]  /*39d0*/  @!P1 IMAD.MOV.U32 R4, RZ, RZ, 0x0 ;  /* 0x00000000ff049424 */ /* 0x000fe400078e00ff */
[----:B------:R-:W-:Y:S01]  /*39e0*/  @!P1 IMAD.MOV.U32 R5, RZ, RZ, -0x80000 ;  /* 0xfff80000ff059424 */ /* 0x000fe200078e00ff */
[----:B------:R-:W-:Y:S06]  /*39f0*/  @!P1 BRA `(.L_x_100) ;  /* 0x00000000004c9947 */ /* 0x000fec0003800000 */
[----:B------:R-:W-:-:S13]  /*3a00*/  ISETP.GT.AND P1, PT, R7, 0x7fefffff, PT ;  /* 0x7fefffff0700780c */ /* 0x000fda0003f24270 */
[----:B------:R-:W-:Y:S05]  /*3a10*/  @P1 BRA `(.L_x_101) ;  /* 0x0000000000401947 */ /* 0x000fea0003800000 */
[----:B------:R-:W-:Y:S01]  /*3a20*/  DMUL R4, R6, 8.11296384146066816958e+31 ;  /* 0x4690000006047828 */ /* 0x000fe20000000000 */
[----:B------:R-:W-:Y:S02]  /*3a30*/  IMAD.MOV.U32 R10, RZ, RZ, 0x0 ;  /* 0x00000000ff0a7424 */ /* 0x000fe400078e00ff */
[----:B------:R-:W-:Y:S02]  /*3a40*/  IMAD.MOV.U32 R6, RZ, RZ, RZ ;  /* 0x000000ffff067224 */ /* 0x000fe400078e00ff */
[----:B------:R-:W-:Y:S01]  /*3a50*/  IMAD.MOV.U32 R11, RZ, RZ, 0x3fd80000 ;  /* 0x3fd80000ff0b7424 */ /* 0x000fe200078e00ff */
[----:B------:R-:W0:Y:S03]  /*3a60*/  MUFU.RSQ64H R7, R5 ;  /* 0x0000000500077308 */ /* 0x000e260000001c00 */
[----:B0-----:R-:W-:-:S08]  /*3a70*/  DMUL R8, R6, R6 ;  /* 0x0000000606087228 */ /* 0x001fd00000000000 */
[----:B------:R-:W-:-:S08]  /*3a80*/  DFMA R8, R4, -R8, 1 ;  /* 0x3ff000000408742b */ /* 0x000fd00000000808 */
[----:B------:R-:W-:Y:S02]  /*3a90*/  DFMA R10, R8, R10, 0.5 ;  /* 0x3fe00000080a742b */ /* 0x000fe4000000000a */
[----:B------:R-:W-:-:S08]  /*3aa0*/  DMUL R8, R6, R8 ;  /* 0x0000000806087228 */ /* 0x000fd00000000000 */
[----:B------:R-:W-:-:S08]  /*3ab0*/  DFMA R8, R10, R8, R6 ;  /* 0x000000080a08722b */ /* 0x000fd00000000006 */
[----:B------:R-:W-:Y:S02]  /*3ac0*/  DMUL R6, R4, R8 ;  /* 0x0000000804067228 */ /* 0x000fe40000000000 */
[----:B------:R-:W-:-:S06]  /*3ad0*/  VIADD R9, R9, 0xfff00000 ;  /* 0xfff0000009097836 */ /* 0x000fcc0000000000 */
[----:B------:R-:W-:-:S08]  /*3ae0*/  DFMA R10, R6, -R6, R4 ;  /* 0x80000006060a722b */ /* 0x000fd00000000004 */
[----:B------:R-:W-:-:S10]  /*3af0*/  DFMA R4, R8, R10, R6 ;  /* 0x0000000a0804722b */ /* 0x000fd40000000006 */
[----:B------:R-:W-:Y:S01]  /*3b00*/  VIADD R5, R5, 0xfcb00000 ;  /* 0xfcb0000005057836 */ /* 0x000fe20000000000 */
[----:B------:R-:W-:Y:S06]  /*3b10*/  BRA `(.L_x_100) ;  /* 0x0000000000047947 */ /* 0x000fec0003800000 */
.L_x_101:
[----:B------:R-:W-:-:S11]  /*3b20*/  DADD R4, R6, R6 ;  /* 0x0000000006047229 */ /* 0x000fd60000000006 */
.L_x_100:
[----:B------:R-:W-:Y:S05]  /*3b30*/  BSYNC.RECONVERGENT B1 ;  /* 0x0000000000017941 */ /* 0x000fea0003800200 */
.L_x_98:
[----:B------:R-:W-:Y:S02]  /*3b40*/  IMAD.MOV.U32 R18, RZ, RZ, R4 ;  /* 0x000000ffff127224 */ /* 0x000fe400078e0004 */
[----:B------:R-:W-:Y:S02]  /*3b50*/  IMAD.MOV.U32 R19, RZ, RZ, R5 ;  /* 0x000000ffff137224 */ /* 0x000fe400078e0005 */
[----:B------:R-:W-:Y:S02]  /*3b60*/  IMAD.MOV.U32 R4, RZ, RZ, R0 ;  /* 0x000000ffff047224 */ /* 0x000fe400078e0000 */
[----:B------:R-:W-:-:S04]  /*3b70*/  IMAD.MOV.U32 R5, RZ, RZ, 0x0 ;  /* 0x00000000ff057424 */ /* 0x000fc800078e00ff */
[----:B------:R-:W-:Y:S05]  /*3b80*/  RET.REL.NODEC R4 `(_Z7kernel2xxPd) ;  /* 0xffffffc4041c7950 */ /* 0x000fea0003c3ffff */
.L_x_102:
        /* <DEDUP_REMOVED lines=15> */
.L_x_199:


//--------------------- .text._Z7kernel1iiPd      --------------------------
	.section	.text._Z7kernel1iiPd,"ax",@progbits
	.align	128
        .global         _Z7kernel1iiPd
        .type           _Z7kernel1iiPd,@function
        .size           _Z7kernel1iiPd,(.L_x_201 - _Z7kernel1iiPd)
        .other          _Z7kernel1iiPd,@"STO_CUDA_ENTRY STV_DEFAULT"
_Z7kernel1iiPd:
.text._Z7kernel1iiPd:
[----:B------:R-:W-:Y:S01]  /*0000*/  LDC R1, c[0x0][0x37c] ;  /* 0x0000df00ff017b82 */ /* 0x000fe20000000800 */
[----:B------:R-:W0:Y:S01]  /*0010*/  S2R R27, SR_TID.X ;  /* 0x00000000001b7919 */ /* 0x000e220000002100 */
[----:B------:R-:W0:Y:S01]  /*0020*/  LDCU UR4, c[0x0][0x360] ;  /* 0x00006c00ff0477ac */ /* 0x000e220008000800 */
[----:B------:R-:W0:Y:S01]  /*0030*/  S2R R0, SR_CTAID.X ;  /* 0x0000000000007919 */ /* 0x000e220000002500 */
[----:B------:R-:W1:Y:S01]  /*0040*/  LDCU UR5, c[0x0][0x380] ;  /* 0x00007000ff0577ac */ /* 0x000e620008000800 */
[----:B0-----:R-:W-:-:S05]  /*0050*/  IMAD R27, R0, UR4, R27 ;  /* 0x00000004001b7c24 */ /* 0x001fca000f8e021b */
[----:B-1----:R-:W-:-:S13]  /*0060*/  ISETP.GE.AND P0, PT, R27, UR5, PT ;  /* 0x000000051b007c0c */ /* 0x002fda000bf06270 */
[----:B------:R-:W-:Y:S05]  /*0070*/  @P0 EXIT ;  /* 0x000000000000094d */ /* 0x000fea0003800000 */
[----:B------:R-:W0:Y:S01]  /*0080*/  LDCU UR10, c[0x0][0x384] ;  /* 0x00007080ff0a77ac */ /* 0x000e220008000800 */
[----:B------:R-:W-:Y:S01]  /*0090*/  CS2R R6, SRZ ;  /* 0x0000000000067805 */ /* 0x000fe2000001ff00 */
[----:B------:R-:W1:Y:S01]  /*00a0*/  LDCU.64 UR12, c[0x0][0x358] ;  /* 0x00006b00ff0c77ac */ /* 0x000e620008000a00 */
[----:B0-----:R-:W-:-:S09]  /*00b0*/  UISETP.GE.AND UP0, UPT, UR10, 0x1, UPT ;  /* 0x000000010a00788c */ /* 0x001fd2000bf06270 */
[----:B-1----:R-:W-:Y:S05]  /*00c0*/  BRA.U !UP0, `(.L_x_103) ;  /* 0x0000000508a87547 */ /* 0x002fea000b800000 */
[----:B------:R-:W-:Y:S02]  /*00d0*/  UISETP.GE.U32.AND UP2, UPT, UR10, 0x10, UPT ;  /* 0x000000100a00788c */ /* 0x000fe4000bf46070 */
[----:B------:R-:W-:Y:S01]  /*00e0*/  IMAD R20, R27, UR10, RZ ;  /* 0x0000000a1b147c24 */ /* 0x000fe2000f8e02ff */
[----:B------:R-:W-:Y:S01]  /*00f0*/  ULOP3.LUT UR8, UR10, 0xf, URZ, 0xc0, !UPT ;  /* 0x0000000f0a087892 */ /* 0x000fe2000f8ec0ff */
[----:B------:R-:W-:Y:S01]  /*0100*/  CS2R R6, SRZ ;  /* 0x0000000000067805 */ /* 0x000fe2000001ff00 */
[----:B------:R-:W-:Y:S02]  /*0110*/  UMOV UR4, URZ ;  /* 0x000000ff00047c82 */ /* 0x000fe40008000000 */
[----:B------:R-:W-:Y:S02]  /*0120*/  UISETP.NE.AND UP1, UPT, UR8, URZ, UPT ;  /* 0x000000ff0800728c */ /* 0x000fe4000bf25270 */
[----:B------:R-:W-:Y:S09]  /*0130*/  BRA.U !UP2, `(.L_x_104) ;  /* 0x000000010ab87547 */ /* 0x000ff2000b800000 */
[----:B------:R-:W0:Y:S01]  /*0140*/  LDCU.64 UR6, c[0x0][0x388] ;  /* 0x00007100ff0677ac */ /* 0x000e220008000a00 */
[----:B------:R-:W-:Y:S01]  /*0150*/  IMAD.MOV.U32 R0, RZ, RZ, R20 ;  /* 0x000000ffff007224 */ /* 0x000fe200078e0014 */
[----:B------:R-:W-:Y:S01]  /*0160*/  CS2R R6, SRZ ;  /* 0x0000000000067805 */ /* 0x000fe2000001ff00 */
[----:B------:R-:W-:-:S04]  /*0170*/  ULOP3.LUT UR4, UR10, 0x7ffffff0, URZ, 0xc0, !UPT ;  /* 0x7ffffff00a047892 */ /* 0x000fc8000f8ec0ff */
[----:B------:R-:W-:Y:S02]  /*0180*/  UIADD3 UR9, UPT, UPT, -UR4, URZ, URZ ;  /* 0x000000ff04097290 */ /* 0x000fe4000fffe1ff */
[----:B0-----:R-:W-:-:S04]  /*0190*/  UIADD3 UR5, UP2, UPT, UR6, 0x40, URZ ;  /* 0x0000004006057890 */ /* 0x001fc8000ff5e0ff */
[----:B------:R-:W-:-:S12]  /*01a0*/  UIADD3.X UR6, UPT, UPT, URZ, UR7, URZ, UP2, !UPT ;  /* 0x00000007ff067290 */ /* 0x000fd800097fe4ff */
.L_x_105:
[----:B------:R-:W-:Y:S02]  /*01b0*/  IMAD.U32 R4, RZ, RZ, UR5 ;  /* 0x00000005ff047e24 */ /* 0x000fe4000f8e00ff */
[----:B------:R-:W-:Y:S02]  /*01c0*/  IMAD.U32 R5, RZ, RZ, UR6 ;  /* 0x00000006ff057e24 */ /* 0x000fe4000f8e00ff */
[----:B------:R-:W-:-:S05]  /*01d0*/  IMAD.WIDE R4, R0, 0x8, R4 ;  /* 0x0000000800047825 */ /* 0x000fca00078e0204 */
[----:B------:R-:W2:Y:S04]  /*01e0*/  LDG.E.64 R10, desc[UR12][R4.64+-0x40] ;  /* 0xffffc00c040a7981 */ /* 0x000ea8000c1e1b00 */
[----:B------:R-:W3:Y:S04]  /*01f0*/  LDG.E.64 R8, desc[UR12][R4.64+-0x38] ;  /* 0xffffc80c04087981 */ /* 0x000ee8000c1e1b00 */
[----:B------:R-:W4:Y:S04]  /*0200*/  LDG.E.64 R24, desc[UR12][R4.64+-0x30] ;  /* 0xffffd00c04187981 */ /* 0x000f28000c1e1b00 */
[----:B------:R-:W5:Y:S04]  /*0210*/  LDG.E.64 R22, desc[UR12][R4.64+-0x28] ;  /* 0xffffd80c04167981 */ /* 0x000f68000c1e1b00 */
[----:B------:R-:W5:Y:S04]  /*0220*/  LDG.E.64 R18, desc[UR12][R4.64+-0x20] ;  /* 0xffffe00c04127981 */ /* 0x000f68000c1e1b00 */
[----:B------:R-:W5:Y:S04]  /*0230*/  LDG.E.64 R16, desc[UR12][R4.64+-0x18] ;  /* 0xffffe80c04107981 */ /* 0x000f68000c1e1b00 */
[----:B------:R-:W5:Y:S04]  /*0240*/  LDG.E.64 R2, desc[UR12][R4.64+-0x10] ;  /* 0xfffff00c04027981 */ /* 0x000f68000c1e1b00 */
[----:B------:R-:W5:Y:S04]  /*0250*/  LDG.E.64 R14, desc[UR12][R4.64+-0x8] ;  /* 0xfffff80c040e7981 */ /* 0x000f68000c1e1b00 */
[----:B------:R-:W5:Y:S04]  /*0260*/  LDG.E.64 R12, desc[UR12][R4.64] ;  /* 0x0000000c040c7981 */ /* 0x000f68000c1e1b00 */
[----:B------:R-:W5:Y:S01]  /*0270*/  LDG.E.64 R28, desc[UR12][R4.64+0x38] ;  /* 0x0000380c041c7981 */ /* 0x000f62000c1e1b00 */
[----:B--2---:R-:W-:-:S03]  /*0280*/  DADD R6, R10, R6 ;  /* 0x000000000a067229 */ /* 0x004fc60000000006 */
[----:B------:R-:W2:Y:S05]  /*0290*/  LDG.E.64 R10, desc[UR12][R4.64+0x8] ;  /* 0x0000080c040a7981 */ /* 0x000eaa000c1e1b00 */
[----:B---3--:R-:W-:Y:S01]  /*02a0*/  DADD R6, R6, R8 ;  /* 0x0000000006067229 */ /* 0x008fe20000000008 */
[----:B------:R-:W3:Y:S07]  /*02b0*/  LDG.E.64 R8, desc[UR12][R4.64+0x10] ;  /* 0x0000100c04087981 */ /* 0x000eee000c1e1b00 */
[----:B----4-:R-:W-:-:S02]  /*02c0*/  DADD R24, R6, R24 ;  /* 0x0000000006187229 */ /* 0x010fc40000000018 */
[----:B------:R-:W4:Y:S06]  /*02d0*/  LDG.E.64 R6, desc[UR12][R4.64+0x18] ;  /* 0x0000180c04067981 */ /* 0x000f2c000c1e1b00 */
[----:B-----5:R-:W-:Y:S01]  /*02e0*/  DADD R24, R24, R22 ;  /* 0x0000000018187229 */ /* 0x020fe20000000016 */
[----:B------:R-:W5:Y:S07]  /*02f0*/  LDG.E.64 R22, desc[UR12][R4.64+0x20] ;  /* 0x0000200c04167981 */ /* 0x000f6e000c1e1b00 */
[----:B------:R-:W-:Y:S01]  /*0300*/  DADD R24, R24, R18 ;  /* 0x0000000018187229 */ /* 0x000fe20000000012 */
[----:B------:R-:W5:Y:S07]  /*0310*/  LDG.E.64 R18, desc[UR12][R4.64+0x28] ;  /* 0x0000280c04127981 */ /* 0x000f6e000c1e1b00 */
[----:B------:R-:W-:Y:S01]  /*0320*/  DADD R24, R24, R16 ;  /* 0x0000000018187229 */ /* 0x000fe20000000010 */
[----:B------:R-:W5:Y:S07]  /*0330*/  LDG.E.64 R16, desc[UR12][R4.64+0x30] ;  /* 0x0000300c04107981 */ /* 0x000f6e000c1e1b00 */
[----:B------:R-:W-:-:S08]  /*0340*/  DADD R2, R24, R2 ;  /* 0x0000000018027229 */ /* 0x000fd00000000002 */
[----:B------:R-:W-:-:S08]  /*0350*/  DADD R2, R2, R14 ;  /* 0x0000000002027229 */ /* 0x000fd0000000000e */
[----:B------:R-:W-:Y:S01]  /*0360*/  DADD R2, R2, R12 ;  /* 0x0000000002027229 */ /* 0x000fe2000000000c */
[----:B------:R-:W-:-:S04]  /*0370*/  UIADD3 UR9, UPT, UPT, UR9, 0x10, URZ ;  /* 0x0000001009097890 */ /* 0x000fc8000fffe0ff */
[----:B------:R-:W-:Y:S01]  /*0380*/  UISETP.NE.AND UP2, UPT, UR9, URZ, UPT ;  /* 0x000000ff0900728c */ /* 0x000fe2000bf45270 */
[----:B------:R-:W-:Y:S02]  /*0390*/  IADD3 R0, PT, PT, R0, 0x10, RZ ;  /* 0x0000001000007810 */ /* 0x000fe40007ffe0ff */
[----:B--2---:R-:W-:-:S08]  /*03a0*/  DADD R2, R2, R10 ;  /* 0x0000000002027229 */ /* 0x004fd0000000000a */
[----:B---3--:R-:W-:-:S08]  /*03b0*/  DADD R2, R2, R8 ;  /* 0x0000000002027229 */ /* 0x008fd00000000008 */
[----:B----4-:R-:W-:-:S08]  /*03c0*/  DADD R2, R2, R6 ;  /* 0x0000000002027229 */ /* 0x010fd00000000006 */
[----:B-----5:R-:W-:-:S08]  /*03d0*/  DADD R2, R2, R22 ;  /* 0x0000000002027229 */ /* 0x020fd00000000016 */
[----:B------:R-:W-:-:S08]  /*03e0*/  DADD R2, R2, R18 ;  /* 0x0000000002027229 */ /* 0x000fd00000000012 */
[----:B------:R-:W-:-:S08]  /*03f0*/  DADD R2, R2, R16 ;  /* 0x0000000002027229 */ /* 0x000fd00000000010 */
[----:B------:R-:W-:Y:S01]  /*0400*/  DADD R6, R2, R28 ;  /* 0x0000000002067229 */ /* 0x000fe2000000001c */
[----:B------:R-:W-:Y:S10]  /*0410*/  BRA.U UP2, `(.L_x_105) ;  /* 0xfffffffd02647547 */ /* 0x000ff4000b83ffff */
.L_x_104:
[----:B------:R-:W-:Y:S05]  /*0420*/  BRA.U !UP1, `(.L_x_103) ;  /* 0x0000000109d07547 */ /* 0x000fea000b800000 */
[----:B------:R-:W-:Y:S02]  /*0430*/  UISETP.GE.U32.AND UP1, UPT, UR8, 0x8, UPT ;  /* 0x000000080800788c */ /* 0x000fe4000bf26070 */
[----:B------:R-:W-:-:S04]  /*0440*/  ULOP3.LUT UR6, UR10, 0x7, URZ, 0xc0, !UPT ;  /* 0x000000070a067892 */ /* 0x000fc8000f8ec0ff */
[----:B------:R-:W-:-:S03]  /*0450*/  UISETP.NE.AND UP2, UPT, UR6, URZ, UPT ;  /* 0x000000ff0600728c */ /* 0x000fc6000bf45270 */
[----:B------:R-:W-:Y:S08]  /*0460*/  BRA.U !UP1, `(.L_x_106) ;  /* 0x0000000109507547 */ /* 0x000ff0000b800000 */
[----:B------:R-:W0:Y:S01]  /*0470*/  LDC.64 R14, c[0x0][0x388] ;  /* 0x0000e200ff0e7b82 */ /* 0x000e220000000a00 */
[----:B------:R-:W-:-:S04]  /*0480*/  VIADD R3, R20, UR4 ;  /* 0x0000000414037c36 */ /* 0x000fc80008000000 */
[----:B0-----:R-:W-:-:S05]  /*0490*/  IMAD.WIDE R14, R3, 0x8, R14 ;  /* 0x00000008030e7825 */ /* 0x001fca00078e020e */
[----:B------:R-:W2:Y:S04]  /*04a0*/  LDG.E.64 R16, desc[UR12][R14.64] ;  /* 0x0000000c0e107981 */ /* 0x000ea8000c1e1b00 */
[----:B------:R-:W3:Y:S04]  /*04b0*/  LDG.E.64 R18, desc[UR12][R14.64+0x8] ;  /* 0x0000080c0e127981 */ /* 0x000ee8000c1e1b00 */
[----:B------:R-:W4:Y:S04]  /*04c0*/  LDG.E.64 R22, desc[UR12][R14.64+0x10] ;  /* 0x0000100c0e167981 */ /* 0x000f28000c1e1b00 */
[----:B------:R-:W5:Y:S04]  /*04d0*/  LDG.E.64 R10, desc[UR12][R14.64+0x18] ;  /* 0x0000180c0e0a7981 */ /* 0x000f68000c1e1b00 */
[----:B------:R-:W5:Y:S04]  /*04e0*/  LDG.E.64 R8, desc[UR12][R14.64+0x20] ;  /* 0x0000200c0e087981 */ /* 0x000f68000c1e1b00 */
[----:B------:R-:W5:Y:S04]  /*04f0*/  LDG.E.64 R4, desc[UR12][R14.64+0x28] ;  /* 0x0000280c0e047981 */ /* 0x000f68000c1e1b00 */
[----:B------:R-:W5:Y:S04]  /*0500*/  LDG.E.64 R2, desc[UR12][R14.64+0x30] ;  /* 0x0000300c0e027981 */ /* 0x000f68000c1e1b00 */
[----:B------:R-:W5:Y:S01]  /*0510*/  LDG.E.64 R12, desc[UR12][R14.64+0x38] ;  /* 0x0000380c0e0c7981 */ /* 0x000f62000c1e1b00 */
[----:B------:R-:W-:Y:S01]  /*0520*/  UIADD3 UR4, UPT, UPT, UR4, 0x8, URZ ;  /* 0x0000000804047890 */ /* 0x000fe2000fffe0ff */
[----:B--2---:R-:W-:-:S08]  /*0530*/  DADD R16, R6, R16 ;  /* 0x0000000006107229 */ /* 0x004fd00000000010 */
[----:B---3--:R-:W-:-:S08]  /*0540*/  DADD R16, R16, R18 ;  /* 0x0000000010107229 */ /* 0x008fd00000000012 */
[----:B----4-:R-:W-:-:S08]  /*0550*/  DADD R16, R16, R22 ;  /* 0x0000000010107229 */ /* 0x010fd00000000016 */
[----:B-----5:R-:W-:-:S08]  /*0560*/  DADD R10, R16, R10 ;  /* 0x00000000100a7229 */ /* 0x020fd0000000000a */
[----:B------:R-:W-:-:S08]  /*0570*/  DADD R8, R10, R8 ;  /* 0x000000000a087229 */ /* 0x000fd00000000008 */
[----:B------:R-:W-:-:S08]  /*0580*/  DADD R4, R8, R4 ;  /* 0x0000000008047229 */ /* 0x000fd00000000004 */
[----:B------:R-:W-:-:S08]  /*0590*/  DADD R2, R4, R2 ;  /* 0x0000000004027229 */ /* 0x000fd00000000002 */
[----:B------:R-:W-:-:S11]  /*05a0*/  DADD R6, R2, R12 ;  /* 0x0000000002067229 */ /* 0x000fd6000000000c */
.L_x_106:
        /* <DEDUP_REMOVED lines=11> */
[----:B------:R-:W5:Y:S01]  /*0660*/  LDG.E.64 R12, desc[UR12][R2.64+0x18] ;  /* 0x0000180c020c7981 */ /* 0x000f62000c1e1b00 */
[----:B------:R-:W-:Y:S01]  /*0670*/  UIADD3 UR4, UPT, UPT, UR4, 0x4, URZ ;  /* 0x0000000404047890 */ /* 0x000fe2000fffe0ff */
[----:B--2---:R-:W-:-:S08]  /*0680*/  DADD R4, R6, R4 ;  /* 0x0000000006047229 */ /* 0x004fd00000000004 */
[----:B---3--:R-:W-:-:S08]  /*0690*/  DADD R4, R4, R8 ;  /* 0x0000000004047229 */ /* 0x008fd00000000008 */
[----:B----4-:R-:W-:-:S08]  /*06a0*/  DADD R4, R4, R10 ;  /* 0x0000000004047229 */ /* 0x010fd0000000000a */
[----:B-----5:R-:W-:-:S11]  /*06b0*/  DADD R6, R4, R12 ;  /* 0x0000000004067229 */ /* 0x020fd6000000000c */
.L_x_107:
[----:B------:R-:W-:Y:S05]  /*06c0*/  BRA.U !UP2, `(.L_x_103) ;  /* 0x000000010a287547 */ /* 0x000fea000b800000 */
[----:B------:R-:W0:Y:S01]  /*06d0*/  LDC.64 R4, c[0x0][0x388] ;  /* 0x0000e200ff047b82 */ /* 0x000e220000000a00 */
[----:B------:R-:W-:Y:S01]  /*06e0*/  VIADD R9, R20, UR4 ;  /* 0x0000000414097c36 */ /* 0x000fe20008000000 */
[----:B------:R-:W-:-:S12]  /*06f0*/  UIADD3 UR5, UPT, UPT, -UR5, URZ, URZ ;  /* 0x000000ff05057290 */ /* 0x000fd8000fffe1ff */
.L_x_108:
[----:B0-----:R-:W-:-:S06]  /*0700*/  IMAD.WIDE R2, R9, 0x8, R4 ;  /* 0x0000000809027825 */ /* 0x001fcc00078e0204 */
[----:B------:R-:W2:Y:S01]  /*0710*/  LDG.E.64 R2, desc[UR12][R2.64] ;  /* 0x0000000c02027981 */ /* 0x000ea2000c1e1b00 */
[----:B------:R-:W-:Y:S01]  /*0720*/  UIADD3 UR5, UPT, UPT, UR5, 0x1, URZ ;  /* 0x0000000105057890 */ /* 0x000fe2000fffe0ff */
[----:B------:R-:W-:-:S03]  /*0730*/  IADD3 R9, PT, PT, R9, 0x1, RZ ;  /* 0x0000000109097810 */ /* 0x000fc60007ffe0ff */
[----:B------:R-:W-:Y:S01]  /*0740*/  UISETP.NE.AND UP1, UPT, UR5, URZ, UPT ;  /* 0x000000ff0500728c */ /* 0x000fe2000bf25270 */
[----:B--2---:R-:W-:-:S08]  /*0750*/  DADD R6, R2, R6 ;  /* 0x0000000002067229 */ /* 0x004fd00000000006 */
[----:B------:R-:W-:Y:S05]  /*0760*/  BRA.U UP1, `(.L_x_108) ;  /* 0xfffffffd01e47547 */ /* 0x000fea000b83ffff */
.L_x_103:
[----:B------:R-:W0:Y:S01]  /*0770*/  I2F.F64 R10, UR10 ;  /* 0x0000000a000a7d12 */ /* 0x000e220008201c00 */
[----:B------:R-:W-:Y:S01]  /*0780*/  IMAD.MOV.U32 R2, RZ, RZ, 0x1 ;  /* 0x00000001ff027424 */ /* 0x000fe200078e00ff */
[----:B------:R-:W-:Y:S01]  /*0790*/  FSETP.GEU.AND P1, PT, |R7|, 6.5827683646048100446e-37, PT ;  /* 0x036000000700780b */ /* 0x000fe20003f2e200 */
[----:B------:R-:W-:Y:S05]  /*07a0*/  BSSY.RECONVERGENT B1, `(.L_x_109) ;  /* 0x0000013000017945 */ /* 0x000fea0003800200 */
[----:B0-----:R-:W0:Y:S02]  /*07b0*/  MUFU.RCP64H R3, R11 ;  /* 0x0000000b00037308 */ /* 0x001e240000001800 */
        /* <DEDUP_REMOVED lines=13> */
[----:B------:R-:W-:-:S07]  /*0890*/  IMAD.MOV.U32 R9, RZ, RZ, R7 ;  /* 0x000000ffff097224 */ /* 0x000fce00078e0007 */
[----:B------:R-:W-:Y:S05]  /*08a0*/  CALL.REL.NOINC `($__internal_2_$__cuda_sm20_div_rn_f64_full) ;  /* 0x0000003c00647944 */ /* 0x000fea0003c00000 */
[----:B------:R-:W-:Y:S01]  /*08b0*/  MOV R2, R4 ;  /* 0x0000000400027202 */ /* 0x000fe20000000f00 */
[----:B------:R-:W-:-:S07]  /*08c0*/  IMAD.MOV.U32 R3, RZ, RZ, R5 ;  /* 0x000000ffff037224 */ /* 0x000fce00078e0005 */
.L_x_110:
[----:B------:R-:W-:Y:S05]  /*08d0*/  BSYNC.RECONVERGENT B1 ;  /* 0x0000000000017941 */ /* 0x000fea0003800200 */
.L_x_109:
[----:B------:R-:W-:Y:S01]  /*08e0*/  CS2R R6, SRZ ;  /* 0x0000000000067805 */ /* 0x000fe2000001ff00 */
[----:B------:R-:W-:Y:S06]  /*08f0*/  BRA.U !UP0, `(.L_x_111) ;  /* 0x0000000d08bc7547 */ /* 0x000fec000b800000 */
[----:B------:R-:W0:Y:S01]  /*0900*/  LDCU UR8, c[0x0][0x384] ;  /* 0x00007080ff0877ac */ /* 0x000e220008000800 */
[----:B------:R-:W1:Y:S01]  /*0910*/  LDCU.64 UR10, c[0x0][0x388] ;  /* 0x00007100ff0a77ac */ /* 0x000e620008000a00 */
[----:B------:R-:W-:Y:S01]  /*0920*/  UMOV UR4, URZ ;  /* 0x000000ff00047c82 */ /* 0x000fe20008000000 */
[----:B0-----:R-:W-:Y:S02]  /*0930*/  UISETP.GE.U32.AND UP1, UPT, UR8, 0x10, UPT ;  /* 0x000000100800788c */ /* 0x001fe4000bf26070 */
[----:B------:R-:W-:Y:S01]  /*0940*/  IMAD R0, R27, UR8, RZ ;  /* 0x000000081b007c24 */ /* 0x000fe2000f8e02ff */
[----:B------:R-:W-:-:S04]  /*0950*/  ULOP3.LUT UR14, UR8, 0xf, URZ, 0xc0, !UPT ;  /* 0x0000000f080e7892 */ /* 0x000fc8000f8ec0ff */
[----:B------:R-:W-:Y:S02]  /*0960*/  UISETP.NE.AND UP0, UPT, UR14, URZ, UPT ;  /* 0x000000ff0e00728c */ /* 0x000fe4000bf05270 */
[----:B-1----:R-:W-:Y:S09]  /*0970*/  BRA.U !UP1, `(.L_x_112) ;  /* 0x0000000509007547 */ /* 0x002ff2000b800000 */
[----:B------:R-:W-:Y:S01]  /*0980*/  UMOV UR6, 0x40 ;  /* 0x0000004000067882 */ /* 0x000fe20000000000 */
[----:B------:R-:W-:Y:S01]  /*0990*/  UMOV UR7, 0x0 ;  /* 0x0000000000077882 */ /* 0x000fe20000000000 */
[----:B------:R-:W-:Y:S01]  /*09a0*/  ULOP3.LUT UR4, UR8, 0x7ffffff0, URZ, 0xc0, !UPT ;  /* 0x7ffffff008047892 */ /* 0x000fe2000f8ec0ff */
[----:B------:R-:W-:Y:S01]  /*09b0*/  IMAD.MOV.U32 R6, RZ, RZ, R0 ;  /* 0x000000ffff067224 */ /* 0x000fe200078e0000 */
[----:B------:R-:W-:Y:S02]  /*09c0*/  UIMAD.WIDE.U32 UR6, UR10, 0x1, UR6 ;  /* 0x000000010a0678a5 */ /* 0x000fe4000f8e0006 */
[----:B------:R-:W-:Y:S02]  /*09d0*/  UIADD3 UR5, UPT, UPT, -UR4, URZ, URZ ;  /* 0x000000ff04057290 */ /* 0x000fe4000fffe1ff */
[----:B------:R-:W-:-:S12]  /*09e0*/  UIADD3 UR9, UPT, UPT, UR7, UR11, URZ ;  /* 0x0000000b07097290 */ /* 0x000fd8000fffe0ff */
.L_x_113:
[----:B0-----:R-:W-:Y:S01]  /*09f0*/  MOV R8, UR6 ;  /* 0x0000000600087c02 */ /* 0x001fe20008000f00 */
[----:B------:R-:W-:Y:S02]  /*0a00*/  IMAD.U32 R5, RZ, RZ, UR9 ;  /* 0x00000009ff057e24 */ /* 0x000fe4000f8e00ff */
[----:B------:R-:W-:Y:S02]  /*0a10*/  IMAD.U32 R9, RZ, RZ, UR7 ;  /* 0x00000007ff097e24 */ /* 0x000fe4000f8e00ff */
[----:B------:R-:W-:-:S04]  /*0a20*/  IMAD.MOV.U32 R4, RZ, RZ, R8 ;  /* 0x000000ffff047224 */ /* 0x000fc800078e0008 */
        /* <DEDUP_REMOVED lines=9> */
[----:B------:R-:W5:Y:S01]  /*0ac0*/  LDG.E.64 R22, desc[UR12][R4.64+0x8] ;  /* 0x0000080c04167981 */ /* 0x000f62000c1e1b00 */
[----:B--2---:R-:W-:-:S02]  /*0ad0*/  DADD R24, R12, -R2 ;  /* 0x000000000c187229 */ /* 0x004fc40000000802 */
[--C-:B---3--:R-:W-:Y:S02]  /*0ae0*/  DADD R14, R14, -R2.reuse ;  /* 0x000000000e0e7229 */ /* 0x108fe40000000802 */
[--C-:B----4-:R-:W-:Y:S02]  /*0af0*/  DADD R16, R16, -R2.reuse ;  /* 0x0000000010107229 */ /* 0x110fe40000000802 */
[--C-:B-----5:R-:W-:Y:S02]  /*0b00*/  DADD R18, R18, -R2.reuse ;  /* 0x0000000012127229 */ /* 0x120fe40000000802 */
[--C-:B------:R-:W-:Y:S02]  /*0b10*/  DADD R20, R20, -R2.reuse ;  /* 0x0000000014147229 */ /* 0x100fe40000000802 */
[--C-:B------:R-:W-:Y:S02]  /*0b20*/  DADD R12, R8, -R2.reuse ;  /* 0x00000000080c7229 */ /* 0x100fe40000000802 */
[--C-:B------:R-:W-:Y:S01]  /*0b30*/  DADD R10, R10, -R2.reuse ;  /* 0x000000000a0a7229 */ /* 0x100fe20000000802 */
[----:B------:R-:W2:Y:S04]  /*0b40*/  LDG.E.64 R8, desc[UR12][R4.64+-0x8] ;  /* 0xfffff80c04087981 */ /* 0x000ea8000c1e1b00 */
[----:B------:R0:W-:Y:S04]  /*0b50*/  STG.E.64 desc[UR12][R4.64+-0x40], R14 ;  /* 0xffffc00e04007986 */ /* 0x0001e8000c101b0c */
[----:B------:R1:W-:Y:S04]  /*0b60*/  STG.E.64 desc[UR12][R4.64+-0x38], R16 ;  /* 0xffffc81004007986 */ /* 0x0003e8000c101b0c */
[----:B------:R-:W-:Y:S04]  /*0b70*/  STG.E.64 desc[UR12][R4.64+-0x30], R18 ;  /* 0xffffd01204007986 */ /* 0x000fe8000c101b0c */
[----:B------:R-:W-:Y:S04]  /*0b80*/  STG.E.64 desc[UR12][R4.64+-0x28], R20 ;  /* 0xffffd81404007986 */ /* 0x000fe8000c101b0c */
[----:B------:R3:W-:Y:S04]  /*0b90*/  STG.E.64 desc[UR12][R4.64+-0x18], R12 ;  /* 0xffffe80c04007986 */ /* 0x0007e8000c101b0c */
[----:B------:R4:W-:Y:S04]  /*0ba0*/  STG.E.64 desc[UR12][R4.64+-0x10], R10 ;  /* 0xfffff00a04007986 */ /* 0x0009e8000c101b0c */
[----:B0-----:R-:W5:Y:S04]  /*0bb0*/  LDG.E.64 R14, desc[UR12][R4.64+0x20] ;  /* 0x0000200c040e7981 */ /* 0x001f68000c1e1b00 */
[----:B-1----:R-:W5:Y:S04]  /*0bc0*/  LDG.E.64 R16, desc[UR12][R4.64+0x28] ;  /* 0x0000280c04107981 */ /* 0x002f68000c1e1b00 */
[----:B---3--:R-:W3:Y:S04]  /*0bd0*/  LDG.E.64 R12, desc[UR12][R4.64+0x18] ;  /* 0x0000180c040c7981 */ /* 0x008ee8000c1e1b00 */
[----:B----4-:R-:W4:Y:S04]  /*0be0*/  LDG.E.64 R10, desc[UR12][R4.64+0x10] ;  /* 0x0000100c040a7981 */ /* 0x010f28000c1e1b00 */
[----:B------:R-:W4:Y:S04]  /*0bf0*/  LDG.E.64 R18, desc[UR12][R4.64+0x30] ;  /* 0x0000300c04127981 */ /* 0x000f28000c1e1b00 */
[----:B------:R-:W4:Y:S01]  /*0c00*/  LDG.E.64 R20, desc[UR12][R4.64+0x38] ;  /* 0x0000380c04147981 */ /* 0x000f22000c1e1b00 */
[----:B------:R-:W-:-:S03]  /*0c10*/  DADD R22, R22, -R2 ;  /* 0x0000000016167229 */ /* 0x000fc60000000802 */
[----:B------:R2:W-:Y:S04]  /*0c20*/  STG.E.64 desc[UR12][R4.64+-0x20], R24 ;  /* 0xffffe01804007986 */ /* 0x0005e8000c101b0c */
[----:B------:R0:W-:Y:S01]  /*0c30*/  STG.E.64 desc[UR12][R4.64+0x8], R22 ;  /* 0x0000081604007986 */ /* 0x0001e2000c101b0c */
[----:B------:R-:W-:-:S04]  /*0c40*/  UIADD3 UR5, UPT, UPT, UR5, 0x10, URZ ;  /* 0x0000001005057890 */ /* 0x000fc8000fffe0ff */
[----:B------:R-:W-:Y:S01]  /*0c50*/  UISETP.NE.AND UP2, UPT, UR5, URZ, UPT ;  /* 0x000000ff0500728c */ /* 0x000fe2000bf45270 */
[----:B------:R-:W-:Y:S01]  /*0c60*/  VIADD R6, R6, 0x10 ;  /* 0x0000001006067836 */ /* 0x000fe20000000000 */
[--C-:B--2---:R-:W-:Y:S02]  /*0c70*/  DADD R24, R8, -R2.reuse ;  /* 0x0000000008187229 */ /* 0x104fe40000000802 */
[----:B------:R-:W-:-:S05]  /*0c80*/  DADD R8, R28, -R2 ;  /* 0x000000001c087229 */ /* 0x000fca0000000802 */
[----:B------:R0:W-:Y:S04]  /*0c90*/  STG.E.64 desc[UR12][R4.64+-0x8], R24 ;  /* 0xfffff81804007986 */ /* 0x0001e8000c101b0c */
[----:B------:R0:W-:Y:S01]  /*0ca0*/  STG.E.64 desc[UR12][R4.64], R8 ;  /* 0x0000000804007986 */ /* 0x0001e2000c101b0c */
[--C-:B-----5:R-:W-:Y:S02]  /*0cb0*/  DADD R14, R14, -R2.reuse ;  /* 0x000000000e0e7229 */ /* 0x120fe40000000802 */
[--C-:B------:R-:W-:Y:S02]  /*0cc0*/  DADD R16, R16, -R2.reuse ;  /* 0x0000000010107229 */ /* 0x100fe40000000802 */
[--C-:B---3--:R-:W-:Y:S02]  /*0cd0*/  DADD R12, R12, -R2.reuse ;  /* 0x000000000c0c7229 */ /* 0x108fe40000000802 */
[----:B----4-:R-:W-:-:S02]  /*0ce0*/  DADD R10, R10, -R2 ;  /* 0x000000000a0a7229 */ /* 0x010fc40000000802 */
[--C-:B------:R-:W-:Y:S02]  /*0cf0*/  DADD R18, R18, -R2.reuse ;  /* 0x0000000012127229 */ /* 0x100fe40000000802 */
[----:B------:R-:W-:-:S03]  /*0d00*/  DADD R20, R20, -R2 ;  /* 0x0000000014147229 */ /* 0x000fc60000000802 */
[----:B------:R0:W-:Y:S04]  /*0d10*/  STG.E.64 desc[UR12][R4.64+0x10], R10 ;  /* 0x0000100a04007986 */ /* 0x0001e8000c101b0c */
[----:B------:R0:W-:Y:S04]  /*0d20*/  STG.E.64 desc[UR12][R4.64+0x18], R12 ;  /* 0x0000180c04007986 */ /* 0x0001e8000c101b0c */
[----:B------:R0:W-:Y:S04]  /*0d30*/  STG.E.64 desc[UR12][R4.64+0x20], R14 ;  /* 0x0000200e04007986 */ /* 0x0001e8000c101b0c */
[----:B------:R0:W-:Y:S04]  /*0d40*/  STG.E.64 desc[UR12][R4.64+0x28], R16 ;  /* 0x0000281004007986 */ /* 0x0001e8000c101b0c */
[----:B------:R0:W-:Y:S04]  /*0d50*/  STG.E.64 desc[UR12][R4.64+0x30], R18 ;  /* 0x0000301204007986 */ /* 0x0001e8000c101b0c */
[----:B------:R0:W-:Y:S01]  /*0d60*/  STG.E.64 desc[UR12][R4.64+0x38], R20 ;  /* 0x0000381404007986 */ /* 0x0001e2000c101b0c */
[----:B------:R-:W-:Y:S05]  /*0d70*/  BRA.U UP2, `(.L_x_113) ;  /* 0xfffffffd021c7547 */ /* 0x000fea000b83ffff */
.L_x_112:
[----:B------:R-:W-:Y:S05]  /*0d80*/  BRA.U !UP0, `(.L_x_114) ;  /* 0x0000000508047547 */ /* 0x000fea000b800000 */
[----:B------:R-:W-:Y:S02]  /*0d90*/  UISETP.GE.U32.AND UP2, UPT, UR14, 0x8, UPT ;  /* 0x000000080e00788c */ /* 0x000fe4000bf46070 */
[----:B------:R-:W-:-:S04]  /*0da0*/  ULOP3.LUT UR6, UR8, 0x7, URZ, 0xc0, !UPT ;  /* 0x0000000708067892 */ /* 0x000fc8000f8ec0ff */
[----:B------:R-:W-:-:S03]  /*0db0*/  UISETP.NE.AND UP3, UPT, UR6, URZ, UPT ;  /* 0x000000ff0600728c */ /* 0x000fc6000bf65270 */
[----:B------:R-:W-:Y:S08]  /*0dc0*/  BRA.U !UP2, `(.L_x_115) ;  /* 0x000000010a707547 */ /* 0x000ff0000b800000 */
[----:B0-----:R-:W0:Y:S01]  /*0dd0*/  LDC.64 R4, c[0x0][0x388] ;  /* 0x0000e200ff047b82 */ /* 0x001e220000000a00 */
[----:B------:R-:W-:-:S05]  /*0de0*/  IADD3 R7, PT, PT, R0, UR4, RZ ;  /* 0x0000000400077c10 */ /* 0x000fca000fffe0ff */
        /* <DEDUP_REMOVED lines=10> */
[----:B--2---:R-:W-:-:S02]  /*0e90*/  DADD R14, R14, -R2 ;  /* 0x000000000e0e7229 */ /* 0x004fc40000000802 */
[----:B---3--:R-:W-:-:S05]  /*0ea0*/  DADD R18, R18, -R2 ;  /* 0x0000000012127229 */ /* 0x008fca0000000802 */
[----:B------:R1:W-:Y:S01]  /*0eb0*/  STG.E.64 desc[UR12][R4.64], R14 ;  /* 0x0000000e04007986 */ /* 0x0003e2000c101b0c */
[----:B----4-:R-:W-:-:S03]  /*0ec0*/  DADD R20, R20, -R2 ;  /* 0x0000000014147229 */ /* 0x010fc60000000802 */
[----:B------:R1:W-:Y:S01]  /*0ed0*/  STG.E.64 desc[UR12][R4.64+0x8], R18 ;  /* 0x0000081204007986 */ /* 0x0003e2000c101b0c */
[----:B-----5:R-:W-:-:S03]  /*0ee0*/  DADD R16, R16, -R2 ;  /* 0x0000000010107229 */ /* 0x020fc60000000802 */
[----:B------:R1:W-:Y:S01]  /*0ef0*/  STG.E.64 desc[UR12][R4.64+0x10], R20 ;  /* 0x0000101404007986 */ /* 0x0003e2000c101b0c */
[----:B------:R-:W-:-:S03]  /*0f00*/  DADD R12, R12, -R2 ;  /* 0x000000000c0c7229 */ /* 0x000fc60000000802 */
[----:B------:R1:W-:Y:S01]  /*0f10*/  STG.E.64 desc[UR12][R4.64+0x18], R16 ;  /* 0x0000181004007986 */ /* 0x0003e2000c101b0c */
[----:B------:R-:W-:-:S03]  /*0f20*/  DADD R6, R6, -R2 ;  /* 0x0000000006067229 */ /* 0x000fc60000000802 */
[----:B------:R1:W-:Y:S01]  /*0f30*/  STG.E.64 desc[UR12][R4.64+0x20], R12 ;  /* 0x0000200c04007986 */ /* 0x0003e2000c101b0c */
[----:B------:R-:W-:-:S03]  /*0f40*/  DADD R8, R8, -R2 ;  /* 0x0000000008087229 */ /* 0x000fc60000000802 */
[----:B------:R1:W-:Y:S01]  /*0f50*/  STG.E.64 desc[UR12][R4.64+0x28], R6 ;  /* 0x0000280604007986 */ /* 0x0003e2000c101b0c */
[----:B------:R-:W-:-:S03]  /*0f60*/  DADD R10, R10, -R2 ;  /* 0x000000000a0a7229 */ /* 0x000fc60000000802 */
[----:B------:R1:W-:Y:S04]  /*0f70*/  STG.E.64 desc[UR12][R4.64+0x30], R8 ;  /* 0x0000300804007986 */ /* 0x0003e8000c101b0c */
[----:B------:R1:W-:Y:S04]  /*0f80*/  STG.E.64 desc[UR12][R4.64+0x38], R10 ;  /* 0x0000380a04007986 */ /* 0x0003e8000c101b0c */
.L_x_115:
[----:B------:R-:W-:Y:S05]  /*0f90*/  BRA.U !UP3, `(.L_x_114) ;  /* 0x000000010b807547 */ /* 0x000fea000b800000 */
[----:B------:R-:W-:Y:S02]  /*0fa0*/  UISETP.GE.U32.AND UP2, UPT, UR6, 0x4, UPT ;  /* 0x000000040600788c */ /* 0x000fe4000bf46070 */
[----:B------:R-:W-:-:S04]  /*0fb0*/  ULOP3.LUT UR5, UR8, 0x3, URZ, 0xc0, !UPT ;  /* 0x0000000308057892 */ /* 0x000fc8000f8ec0ff */
[----:B------:R-:W-:-:S03]  /*0fc0*/  UISETP.NE.AND UP3, UPT, UR5, URZ, UPT ;  /* 0x000000ff0500728c */ /* 0x000fc6000bf65270 */
[----:B------:R-:W-:Y:S08]  /*0fd0*/  BRA.U !UP2, `(.L_x_116) ;  /* 0x000000010a407547 */ /* 0x000ff0000b800000 */
[----:B01----:R-:W0:Y:S01]  /*0fe0*/  LDC.64 R4, c[0x0][0x388] ;  /* 0x0000e200ff047b82 */ /* 0x003e220000000a00 */
[----:B------:R-:W-:-:S04]  /*0ff0*/  VIADD R13, R0, UR4 ;  /* 0x00000004000d7c36 */ /* 0x000fc80008000000 */
[----:B0-----:R-:W-:-:S05]  /*1000*/  IMAD.WIDE R12, R13, 0x8, R4 ;  /* 0x000000080d0c7825 */ /* 0x001fca00078e0204 */
[----:B------:R-:W2:Y:S04]  /*1010*/  LDG.E.64 R4, desc[UR12][R12.64] ;  /* 0x0000000c0c047981 */ /* 0x000ea8000c1e1b00 */
[----:B------:R-:W3:Y:S04]  /*1020*/  LDG.E.64 R6, desc[UR12][R12.64+0x8] ;  /* 0x0000080c0c067981 */ /* 0x000ee8000c1e1b00 */
[----:B------:R-:W4:Y:S04]  /*1030*/  LDG.E.64 R8, desc[UR12][R12.64+0x10] ;  /* 0x0000100c0c087981 */ /* 0x000f28000c1e1b00 */
        /* <DEDUP_REMOVED lines=8> */
[----:B------:R2:W-:Y:S04]  /*10c0*/  STG.E.64 desc[UR12][R12.64+0x10], R8 ;  /* 0x000010080c007986 */ /* 0x0005e8000c101b0c */
[----:B------:R2:W-:Y:S04]  /*10d0*/  STG.E.64 desc[UR12][R12.64+0x18], R10 ;  /* 0x0000180a0c007986 */ /* 0x0005e8000c101b0c */
.L_x_116:
[----:B------:R-:W-:Y:S05]  /*10e0*/  BRA.U !UP3, `(.L_x_114) ;  /* 0x000000010b2c7547 */ /* 0x000fea000b800000 */
[----:B012---:R-:W0:Y:S01]  /*10f0*/  LDC.64 R8, c[0x0][0x388] ;  /* 0x0000e200ff087b82 */ /* 0x007e220000000a00 */
[----:B------:R-:W-:Y:S01]  /*1100*/  VIADD R11, R0, UR4 ;  /* 0x00000004000b7c36 */ /* 0x000fe20008000000 */
[----:B------:R-:W-:-:S12]  /*1110*/  UIADD3 UR5, UPT, UPT, -UR5, URZ, URZ ;  /* 0x000000ff05057290 */ /* 0x000fd8000fffe1ff */
.L_x_117:
[----:B0--3--:R-:W-:-:S05]  /*1120*/  IMAD.WIDE R4, R11, 0x8, R8 ;  /* 0x000000080b047825 */ /* 0x009fca00078e0208 */
[----:B------:R-:W2:Y:S01]  /*1130*/  LDG.E.64 R6, desc[UR12][R4.64] ;  /* 0x0000000c04067981 */ /* 0x000ea2000c1e1b00 */
[----:B------:R-:W-:Y:S01]  /*1140*/  UIADD3 UR5, UPT, UPT, UR5, 0x1, URZ ;  /* 0x0000000105057890 */ /* 0x000fe2000fffe0ff */
[----:B------:R-:W-:-:S03]  /*1150*/  VIADD R11, R11, 0x1 ;  /* 0x000000010b0b7836 */ /* 0x000fc60000000000 */
[----:B------:R-:W-:Y:S01]  /*1160*/  UISETP.NE.AND UP2, UPT, UR5, URZ, UPT ;  /* 0x000000ff0500728c */ /* 0x000fe2000bf45270 */
[----:B--2---:R-:W-:-:S07]  /*1170*/  DADD R6, R6, -R2 ;  /* 0x0000000006067229 */ /* 0x004fce0000000802 */
[----:B------:R3:W-:Y:S01]  /*1180*/  STG.E.64 desc[UR12][R4.64], R6 ;  /* 0x0000000604007986 */ /* 0x0007e2000c101b0c */
[----:B------:R-:W-:Y:S05]  /*1190*/  BRA.U UP2, `(.L_x_117) ;  /* 0xfffffffd02e07547 */ /* 0x000fea000b83ffff */
.L_x_114:
[----:B-123--:R-:W-:Y:S01]  /*11a0*/  CS2R R6, SRZ ;  /* 0x0000000000067805 */ /* 0x00efe2000001ff00 */
[----:B------:R-:W-:Y:S01]  /*11b0*/  UMOV UR4, URZ ;  /* 0x000000ff00047c82 */ /* 0x000fe20008000000 */
[----:B------:R-:W-:Y:S05]  /*11c0*/  BRA.U !UP1, `(.L_x_118) ;  /* 0x0000000109b47547 */ /* 0x000fea000b800000 */
[----:B------:R-:W-:Y:S01]  /*11d0*/  UIADD3 UR10, UP1, UPT, UR10, 0x40, URZ ;  /* 0x000000400a0a7890 */ /* 0x000fe2000ff3e0ff */
[----:B0-----:R-:W-:Y:S01]  /*11e0*/  MOV R20, R0 ;  /* 0x0000000000147202 */ /* 0x001fe20000000f00 */
[----:B------:R-:W-:Y:S01]  /*11f0*/  ULOP3.LUT UR4, UR8, 0x7ffffff0, URZ, 0xc0, !UPT ;  /* 0x7ffffff008047892 */ /* 0x000fe2000f8ec0ff */
[----:B------:R-:W-:Y:S01]  /*1200*/  CS2R R6, SRZ ;  /* 0x0000000000067805 */ /* 0x000fe2000001ff00 */
[----:B------:R-:W-:Y:S02]  /*1210*/  UIADD3.X UR11, UPT, UPT, URZ, UR11, URZ, UP1, !UPT ;  /* 0x0000000bff0b7290 */ /* 0x000fe40008ffe4ff */
[----:B------:R-:W-:-:S12]  /*1220*/  UIADD3 UR5, UPT, UPT, -UR4, URZ, URZ ;  /* 0x000000ff04057290 */ /* 0x000fd8000fffe1ff */
.L_x_119:
        /* <DEDUP_REMOVED lines=13> */
[----:B--2---:R-:W-:-:S03]  /*1300*/  DFMA R6, R10, R10, R6 ;  /* 0x0000000a0a06722b */ /* 0x004fc60000000006 */
[----:B------:R-:W2:Y:S05]  /*1310*/  LDG.E.64 R10, desc[UR12][R4.64+0x8] ;  /* 0x0000080c040a7981 */ /* 0x000eaa000c1e1b00 */
[----:B---3--:R-:W-:Y:S01]  /*1320*/  DFMA R6, R8, R8, R6 ;  /* 0x000000080806722b */ /* 0x008fe20000000006 */
[----:B------:R-:W3:Y:S07]  /*1330*/  LDG.E.64 R8, desc[UR12][R4.64+0x10] ;  /* 0x0000100c04087981 */ /* 0x000eee000c1e1b00 */
[----:B----4-:R-:W-:-:S02]  /*1340*/  DFMA R24, R24, R24, R6 ;  /* 0x000000181818722b */ /* 0x010fc40000000006 */
[----:B------:R-:W4:Y:S06]  /*1350*/  LDG.E.64 R6, desc[UR12][R4.64+0x18] ;  /* 0x0000180c04067981 */ /* 0x000f2c000c1e1b00 */
[----:B-----5:R-:W-:Y:S01]  /*1360*/  DFMA R24, R22, R22, R24 ;  /* 0x000000161618722b */ /* 0x020fe20000000018 */
[----:B------:R-:W5:Y:S07]  /*1370*/  LDG.E.64 R22, desc[UR12][R4.64+0x20] ;  /* 0x0000200c04167981 */ /* 0x000f6e000c1e1b00 */
[----:B------:R-:W-:Y:S01]  /*1380*/  DFMA R24, R18, R18, R24 ;  /* 0x000000121218722b */ /* 0x000fe20000000018 */
[----:B------:R-:W5:Y:S07]  /*1390*/  LDG.E.64 R18, desc[UR12][R4.64+0x28] ;  /* 0x0000280c04127981 */ /* 0x000f6e000c1e1b00 */
[----:B------:R-:W-:Y:S01]  /*13a0*/  DFMA R24, R16, R16, R24 ;  /* 0x000000101018722b */ /* 0x000fe20000000018 */
[----:B------:R-:W5:Y:S07]  /*13b0*/  LDG.E.64 R16, desc[UR12][R4.64+0x30] ;  /* 0x0000300c04107981 */ /* 0x000f6e000c1e1b00 */
[----:B------:R-:W-:-:S08]  /*13c0*/  DFMA R24, R2, R2, R24 ;  /* 0x000000020218722b */ /* 0x000fd00000000018 */
[----:B------:R-:W-:-:S08]  /*13d0*/  DFMA R24, R14, R14, R24 ;  /* 0x0000000e0e18722b */ /* 0x000fd00000000018 */
[----:B------:R-:W-:Y:S01]  /*13e0*/  DFMA R24, R12, R12, R24 ;  /* 0x0000000c0c18722b */ /* 0x000fe20000000018 */
[----:B------:R-:W-:-:S04]  /*13f0*/  UIADD3 UR5, UPT, UPT, UR5, 0x10, URZ ;  /* 0x0000001005057890 */ /* 0x000fc8000fffe0ff */
[----:B------:R-:W-:Y:S01]  /*1400*/  UISETP.NE.AND UP1, UPT, UR5, URZ, UPT ;  /* 0x000000ff0500728c */ /* 0x000fe2000bf25270 */
[----:B------:R-:W-:Y:S02]  /*1410*/  VIADD R20, R20, 0x10 ;  /* 0x0000001014147836 */ /* 0x000fe40000000000 */
[----:B--2---:R-:W-:-:S08]  /*1420*/  DFMA R24, R10, R10, R24 ;  /* 0x0000000a0a18722b */ /* 0x004fd00000000018 */
[----:B---3--:R-:W-:-:S08]  /*1430*/  DFMA R24, R8, R8, R24 ;  /* 0x000000080818722b */ /* 0x008fd00000000018 */
[----:B----4-:R-:W-:-:S08]  /*1440*/  DFMA R24, R6, R6, R24 ;  /* 0x000000060618722b */ /* 0x010fd00000000018 */
[----:B-----5:R-:W-:-:S08]  /*1450*/  DFMA R24, R22, R22, R24 ;  /* 0x000000161618722b */ /* 0x020fd00000000018 */
[----:B------:R-:W-:-:S08]  /*1460*/  DFMA R24, R18, R18, R24 ;  /* 0x000000121218722b */ /* 0x000fd00000000018 */
[----:B------:R-:W-:-:S08]  /*1470*/  DFMA R24, R16, R16, R24 ;  /* 0x000000101018722b */ /* 0x000fd00000000018 */
[----:B------:R-:W-:Y:S01]  /*1480*/  DFMA R6, R28, R28, R24 ;  /* 0x0000001c1c06722b */ /* 0x000fe20000000018 */
[----:B------:R-:W-:Y:S10]  /*1490*/  BRA.U UP1, `(.L_x_119) ;  /* 0xfffffffd01647547 */ /* 0x000ff4000b83ffff */
.L_x_118:
        /* <DEDUP_REMOVED lines=17> */
[----:B--2---:R-:W-:-:S08]  /*15b0*/  DFMA R6, R16, R16, R6 ;  /* 0x000000101006722b */ /* 0x004fd00000000006 */
[----:B---3--:R-:W-:-:S08]  /*15c0*/  DFMA R6, R18, R18, R6 ;  /* 0x000000121206722b */ /* 0x008fd00000000006 */
[----:B----4-:R-:W-:-:S08]  /*15d0*/  DFMA R6, R20, R20, R6 ;  /* 0x000000141406722b */ /* 0x010fd00000000006 */
[----:B-----5:R-:W-:-:S08]  /*15e0*/  DFMA R6, R10, R10, R6 ;  /* 0x0000000a0a06722b */ /* 0x020fd00000000006 */
[----:B------:R-:W-:-:S08]  /*15f0*/  DFMA R6, R8, R8, R6 ;  /* 0x000000080806722b */ /* 0x000fd00000000006 */
[----:B------:R-:W-:-:S08]  /*1600*/  DFMA R6, R4, R4, R6 ;  /* 0x000000040406722b */ /* 0x000fd00000000006 */
[----:B------:R-:W-:-:S08]  /*1610*/  DFMA R6, R2, R2, R6 ;  /* 0x000000020206722b */ /* 0x000fd00000000006 */
[----:B------:R-:W-:-:S11]  /*1620*/  DFMA R6, R12, R12, R6 ;  /* 0x0000000c0c06722b */ /* 0x000fd60000000006 */
.L_x_120:
[----:B------:R-:W-:Y:S05]  /*1630*/  BRA.U !UP1, `(.L_x_111) ;  /* 0x00000001096c7547 */ /* 0x000fea000b800000 */
[----:B------:R-:W-:Y:S02]  /*1640*/  UISETP.GE.U32.AND UP0, UPT, UR6, 0x4, UPT ;  /* 0x000000040600788c */ /* 0x000fe4000bf06070 */
[----:B------:R-:W-:-:S04]  /*1650*/  ULOP3.LUT UR5, UR8, 0x3, URZ, 0xc0, !UPT ;  /* 0x0000000308057892 */ /* 0x000fc8000f8ec0ff */
[----:B------:R-:W-:-:S03]  /*1660*/  UISETP.NE.AND UP1, UPT, UR5, URZ, UPT ;  /* 0x000000ff0500728c */ /* 0x000fc6000bf25270 */
[----:B------:R-:W-:Y:S08]  /*1670*/  BRA.U !UP0, `(.L_x_121) ;  /* 0x0000000108307547 */ /* 0x000ff0000b800000 */
[----:B------:R-:W1:Y:S01]  /*1680*/  LDC.64 R2, c[0x0][0x388] ;  /* 0x0000e200ff027b82 */ /* 0x000e620000000a00 */
[----:B0-----:R-:W-:-:S04]  /*1690*/  VIADD R5, R0, UR4 ;  /* 0x0000000400057c36 */ /* 0x001fc80008000000 */
[----:B-1----:R-:W-:-:S05]  /*16a0*/  IMAD.WIDE R2, R5, 0x8, R2 ;  /* 0x0000000805027825 */ /* 0x002fca00078e0202 */
[----:B------:R-:W2:Y:S04]  /*16b0*/  LDG.E.64 R4, desc[UR12][R2.64] ;  /* 0x0000000c02047981 */ /* 0x000ea8000c1e1b00 */
[----:B------:R-:W3:Y:S04]  /*16c0*/  LDG.E.64 R8, desc[UR12][R2.64+0x8] ;  /* 0x0000080c02087981 */ /* 0x000ee8000c1e1b00 */
[----:B------:R-:W4:Y:S04]  /*16d0*/  LDG.E.64 R10, desc[UR12][R2.64+0x10] ;  /* 0x0000100c020a7981 */ /* 0x000f28000c1e1b00 */
[----:B------:R-:W5:Y:S01]  /*16e0*/  LDG.E.64 R12, desc[UR12][R2.64+0x18] ;  /* 0x0000180c020c7981 */ /* 0x000f62000c1e1b00 */
[----:B------:R-:W-:Y:S01]  /*16f0*/  UIADD3 UR4, UPT, UPT, UR4, 0x4, URZ ;  /* 0x0000000404047890 */ /* 0x000fe2000fffe0ff */
[----:B--2---:R-:W-:-:S08]  /*1700*/  DFMA R4, R4, R4, R6 ;  /* 0x000000040404722b */ /* 0x004fd00000000006 */
[----:B---3--:R-:W-:-:S08]  /*1710*/  DFMA R4, R8, R8, R4 ;  /* 0x000000080804722b */ /* 0x008fd00000000004 */
[----:B----4-:R-:W-:-:S08]  /*1720*/  DFMA R4, R10, R10, R4 ;  /* 0x0000000a0a04722b */ /* 0x010fd00000000004 */
[----:B-----5:R-:W-:-:S11]  /*1730*/  DFMA R6, R12, R12, R4 ;  /* 0x0000000c0c06722b */ /* 0x020fd60000000004 */
.L_x_121:
[----:B------:R-:W-:Y:S05]  /*1740*/  BRA.U !UP1, `(.L_x_111) ;  /* 0x0000000109287547 */ /* 0x000fea000b800000 */
[----:B0-----:R-:W0:Y:S01]  /*1750*/  LDC.64 R4, c[0x0][0x388] ;  /* 0x0000e200ff047b82 */ /* 0x001e220000000a00 */
[----:B------:R-:W-:Y:S01]  /*1760*/  VIADD R9, R0, UR4 ;  /* 0x0000000400097c36 */ /* 0x000fe20008000000 */
[----:B------:R-:W-:-:S12]  /*1770*/  UIADD3 UR5, UPT, UPT, -UR5, URZ, URZ ;  /* 0x000000ff05057290 */ /* 0x000fd8000fffe1ff */
.L_x_122:
[----:B0-----:R-:W-:-:S06]  /*1780*/  IMAD.WIDE R2, R9, 0x8, R4 ;  /* 0x0000000809027825 */ /* 0x001fcc00078e0204 */
[----:B------:R-:W2:Y:S01]  /*1790*/  LDG.E.64 R2, desc[UR12][R2.64] ;  /* 0x0000000c02027981 */ /* 0x000ea2000c1e1b00 */
[----:B------:R-:W-:Y:S01]  /*17a0*/  UIADD3 UR5, UPT, UPT, UR5, 0x1, URZ ;  /* 0x0000000105057890 */ /* 0x000fe2000fffe0ff */
[----:B------:R-:W-:-:S03]  /*17b0*/  VIADD R9, R9, 0x1 ;  /* 0x0000000109097836 */ /* 0x000fc60000000000 */
[----:B------:R-:W-:Y:S01]  /*17c0*/  UISETP.NE.AND UP0, UPT, UR5, URZ, UPT ;  /* 0x000000ff0500728c */ /* 0x000fe2000bf05270 */
[----:B--2---:R-:W-:-:S08]  /*17d0*/  DFMA R6, R2, R2, R6 ;  /* 0x000000020206722b */ /* 0x004fd00000000006 */
[----:B------:R-:W-:Y:S05]  /*17e0*/  BRA.U UP0, `(.L_x_122) ;  /* 0xfffffffd00e47547 */ /* 0x000fea000b83ffff */
.L_x_111:
[----:B------:R-:W1:Y:S01]  /*17f0*/  MUFU.RSQ64H R3, R7 ;  /* 0x0000000700037308 */ /* 0x000e620000001c00 */
[----:B------:R-:W-:Y:S01]  /*1800*/  IADD3 R2, PT, PT, R7, -0x3500000, RZ ;  /* 0xfcb0000007027810 */ /* 0x000fe20007ffe0ff */
[----:B0-----:R-:W-:Y:S01]  /*1810*/  IMAD.MOV.U32 R8, RZ, RZ, 0x0 ;  /* 0x00000000ff087424 */ /* 0x001fe200078e00ff */
[----:B------:R-:W0:Y:S01]  /*1820*/  LDC R0, c[0x0][0x384] ;  /* 0x0000e100ff007b82 */ /* 0x000e220000000800 */
[----:B------:R-:W-:Y:S01]  /*1830*/  IMAD.MOV.U32 R9, RZ, RZ, 0x3fd80000 ;  /* 0x3fd80000ff097424 */ /* 0x000fe200078e00ff */
[----:B------:R-:W-:Y:S01]  /*1840*/  ISETP.GE.U32.AND P1, PT, R2, 0x7ca00000, PT ;  /* 0x7ca000000200780c */ /* 0x000fe20003f26070 */
[----:B------:R-:W-:Y:S01]  /*1850*/  BSSY.RECONVERGENT B0, `(.L_x_123) ;  /* 0x000000f000007945 */ /* 0x000fe20003800200 */
[----:B-1----:R-:W-:-:S08]  /*1860*/  DMUL R4, R2, R2 ;  /* 0x0000000202047228 */ /* 0x002fd00000000000 */
[----:B------:R-:W-:Y:S01]  /*1870*/  DFMA R4, -R4, R6, 1 ;  /* 0x3ff000000404742b */ /* 0x000fe20000000106 */
[----:B0-----:R-:W-:-:S07]  /*1880*/  ISETP.GE.AND P0, PT, R0, 0x1, PT ;  /* 0x000000010000780c */ /* 0x001fce0003f06270 */
[----:B------:R-:W-:Y:S02]  /*1890*/  DFMA R8, R4, R8, 0.5 ;  /* 0x3fe000000408742b */ /* 0x000fe40000000008 */
[----:B------:R-:W-:-:S08]  /*18a0*/  DMUL R4, R2, R4 ;  /* 0x0000000402047228 */ /* 0x000fd00000000000 */
[----:B------:R-:W-:-:S08]  /*18b0*/  DFMA R10, R8, R4, R2 ;  /* 0x00000004080a722b */ /* 0x000fd00000000002 */
[----:B------:R-:W-:Y:S02]  /*18c0*/  DMUL R4, R10, R6 ;  /* 0x000000060a047228 */ /* 0x000fe40000000000 */
[----:B------:R-:W-:Y:S01]  /*18d0*/  VIADD R9, R11, 0xfff00000 ;  /* 0xfff000000b097836 */ /* 0x000fe20000000000 */
[----:B------:R-:W-:-:S05]  /*18e0*/  MOV R8, R10 ;  /* 0x0000000a00087202 */ /* 0x000fca0000000f00 */
[----:B------:R-:W-:-:S08]  /*18f0*/  DFMA R12, R4, -R4, R6 ;  /* 0x80000004040c722b */ /* 0x000fd00000000006 */
[----:B------:R-:W-:Y:S01]  /*1900*/  DFMA R18, R12, R8, R4 ;  /* 0x000000080c12722b */ /* 0x000fe20000000004 */
[----:B------:R-:W-:Y:S10]  /*1910*/  @!P1 BRA `(.L_x_124) ;  /* 0x0000000000089947 */ /* 0x000ff40003800000 */
[----:B------:R-:W-:-:S07]  /*1920*/  MOV R0, 0x1940 ;  /* 0x0000194000007802 */ /* 0x000fce0000000f00 */
[----:B------:R-:W-:Y:S05]  /*1930*/  CALL.REL.NOINC `($__internal_3_$__cuda_sm20_dsqrt_rn_f64_mediumpath_v1) ;  /* 0x0000003000b47944 */ /* 0x000fea0003c00000 */
.L_x_124:
[----:B------:R-:W-:Y:S05]  /*1940*/  BSYNC.RECONVERGENT B0 ;  /* 0x0000000000007941 */ /* 0x000fea0003800200 */
.L_x_123:
[----:B------:R-:W-:Y:S05]  /*1950*/  @!P0 EXIT ;  /* 0x000000000000894d */ /* 0x000fea0003800000 */
[----:B------:R-:W0:Y:S01]  /*1960*/  LDCU UR5, c[0x0][0x384] ;  /* 0x00007080ff0577ac */ /* 0x000e220008000800 */
[----:B------:R-:W-:Y:S01]  /*1970*/  UMOV UR4, URZ ;  /* 0x000000ff00047c82 */ /* 0x000fe20008000000 */
[----:B0-----:R-:W-:Y:S02]  /*1980*/  UISETP.GE.U32.AND UP0, UPT, UR5, 0x10, UPT ;  /* 0x000000100500788c */ /* 0x001fe4000bf06070 */
[----:B------:R-:W-:Y:S01]  /*1990*/  IMAD R27, R27, UR5, RZ ;  /* 0x000000051b1b7c24 */ /* 0x000fe2000f8e02ff */
[----:B------:R-:W-:-:S06]  /*19a0*/  ULOP3.LUT UR8, UR5, 0xf, URZ, 0xc0, !UPT ;  /* 0x0000000f05087892 */ /* 0x000fcc000f8ec0ff */
[----:B------:R-:W-:Y:S06]  /*19b0*/  BRA.U !UP0, `(.L_x_125) ;  /* 0x0000001508f47547 */ /* 0x000fec000b800000 */
[----:B------:R-:W0:Y:S01]  /*19c0*/  LDCU.64 UR6, c[0x0][0x388] ;  /* 0x00007100ff0677ac */ /* 0x000e220008000a00 */
[----:B------:R-:W-:Y:S01]  /*19d0*/  IMAD.MOV.U32 R16, RZ, RZ, R27 ;  /* 0x000000ffff107224 */ /* 0x000fe200078e001b */
[----:B------:R-:W-:-:S04]  /*19e0*/  ULOP3.LUT UR4, UR5, 0x7ffffff0, URZ, 0xc0, !UPT ;  /* 0x7ffffff005047892 */ /* 0x000fc8000f8ec0ff */
[----:B------:R-:W-:Y:S02]  /*19f0*/  UIADD3 UR5, UPT, UPT, -UR4, URZ, URZ ;  /* 0x000000ff04057290 */ /* 0x000fe4000fffe1ff */
[----:B0-----:R-:W-:-:S04]  /*1a00*/  UIADD3 UR6, UP0, UPT, UR6, 0x40, URZ ;  /* 0x0000004006067890 */ /* 0x001fc8000ff1e0ff */
[----:B------:R-:W-:-:S12]  /*1a10*/  UIADD3.X UR7, UPT, UPT, URZ, UR7, URZ, UP0, !UPT ;  /* 0x00000007ff077290 */ /* 0x000fd800087fe4ff */
.L_x_158:
[----:B0-----:R-:W-:Y:S02]  /*1a20*/  IMAD.U32 R14, RZ, RZ, UR6 ;  /* 0x00000006ff0e7e24 */ /* 0x001fe4000f8e00ff */
[----:B------:R-:W-:Y:S02]  /*1a30*/  IMAD.U32 R15, RZ, RZ, UR7 ;  /* 0x00000007ff0f7e24 */ /* 0x000fe4000f8e00ff */
[----:B------:R-:W-:-:S05]  /*1a40*/  IMAD.WIDE R14, R16, 0x8, R14 ;  /* 0x00000008100e7825 */ /* 0x000fca00078e020e */
[----:B------:R-:W2:Y:S01]  /*1a50*/  LDG.E.64 R8, desc[UR12][R14.64+-0x40] ;  /* 0xffffc00c0e087981 */ /* 0x000ea2000c1e1b00 */
[----:B------:R-:W0:Y:S01]  /*1a60*/  MUFU.RCP64H R3, R19 ;  /* 0x0000001300037308 */ /* 0x000e220000001800 */
[----:B------:R-:W-:Y:S01]  /*1a70*/  HFMA2 R2, -RZ, RZ, 0, 5.9604644775390625e-08 ;  /* 0x00000001ff027431 */ /* 0x000fe200000001ff */
[----:B------:R-:W-:Y:S01]  /*1a80*/  UIADD3 UR5, UPT, UPT, UR5, 0x10, URZ ;  /* 0x0000001005057890 */ /* 0x000fe2000fffe0ff */
[----:B------:R-:W-:Y:S03]  /*1a90*/  BSSY.RECONVERGENT B1, `(.L_x_126) ;  /* 0x0000014000017945 */ /* 0x000fe60003800200 */
[----:B------:R-:W-:Y:S01]  /*1aa0*/  UISETP.NE.AND UP0, UPT, UR5, URZ, UPT ;  /* 0x000000ff0500728c */ /* 0x000fe2000bf05270 */
        /* <DEDUP_REMOVED lines=16> */
[----:B------:R-:W-:Y:S01]  /*1bb0*/  IMAD.MOV.U32 R2, RZ, RZ, R4 ;  /* 0x000000ffff027224 */ /* 0x000fe200078e0004 */
[----:B------:R-:W-:-:S07]  /*1bc0*/  MOV R3, R5 ;  /* 0x0000000500037202 */ /* 0x000fce0000000f00 */
.L_x_127:
[----:B------:R-:W-:Y:S05]  /*1bd0*/  BSYNC.RECONVERGENT B1 ;  /* 0x0000000000017941 */ /* 0x000fea0003800200 */
.L_x_126:
[----:B------:R-:W2:Y:S01]  /*1be0*/  LDG.E.64 R8, desc[UR12][R14.64+-0x38] ;  /* 0xffffc80c0e087981 */ /* 0x000ea2000c1e1b00 */
[----:B------:R-:W0:Y:S01]  /*1bf0*/  MUFU.RCP64H R5, R19 ;  /* 0x0000001300057308 */ /* 0x000e220000001800 */
[----:B------:R-:W-:Y:S01]  /*1c00*/  IMAD.MOV.U32 R4, RZ, RZ, 0x1 ;  /* 0x00000001ff047424 */ /* 0x000fe200078e00ff */
[----:B------:R-:W-:Y:S01]  /*1c10*/  BSSY.RECONVERGENT B1, `(.L_x_128) ;  /* 0x0000012000017945 */ /* 0x000fe20003800200 */
[----:B------:R1:W-:Y:S04]  /*1c20*/  STG.E.64 desc[UR12][R14.64+-0x40], R2 ;  /* 0xffffc0020e007986 */ /* 0x0003e8000c101b0c */
        /* <DEDUP_REMOVED lines=11> */
[----:B-1----:R-:W-:Y:S05]  /*1ce0*/  @P0 BRA P1, `(.L_x_129) ;  /* 0x0000000000100947 */ /* 0x002fea0000800000 */
[----:B------:R-:W-:Y:S01]  /*1cf0*/  IMAD.MOV.U32 R10, RZ, RZ, R18 ;  /* 0x000000ffff0a7224 */ /* 0x000fe200078e0012 */
[----:B------:R-:W-:Y:S01]  /*1d00*/  MOV R0, 0x1d30 ;  /* 0x00001d3000007802 */ /* 0x000fe20000000f00 */
[----:B------:R-:W-:-:S07]  /*1d10*/  IMAD.MOV.U32 R11, RZ, RZ, R19 ;  /* 0x000000ffff0b7224 */ /* 0x000fce00078e0013 */
[----:B------:R-:W-:Y:S05]  /*1d20*/  CALL.REL.NOINC `($__internal_2_$__cuda_sm20_div_rn_f64_full) ;  /* 0x0000002800447944 */ /* 0x000fea0003c00000 */
.L_x_129:
[----:B------:R-:W-:Y:S05]  /*1d30*/  BSYNC.RECONVERGENT B1 ;  /* 0x0000000000017941 */ /* 0x000fea0003800200 */
.L_x_128:
[----:B------:R-:W2:Y:S01]  /*1d40*/  LDG.E.64 R8, desc[UR12][R14.64+-0x30] ;  /* 0xffffd00c0e087981 */ /* 0x000ea2000c1e1b00 */
[----:B------:R-:W0:Y:S01]  /*1d50*/  MUFU.RCP64H R3, R19 ;  /* 0x0000001300037308 */ /* 0x000e220000001800 */
[----:B------:R-:W-:Y:S01]  /*1d60*/  MOV R2, 0x1 ;  /* 0x0000000100027802 */ /* 0x000fe20000000f00 */
        /* <DEDUP_REMOVED lines=18> */
[----:B------:R-:W-:Y:S01]  /*1e90*/  IMAD.MOV.U32 R2, RZ, RZ, R4 ;  /* 0x000000ffff027224 */ /* 0x000fe200078e0004 */
[----:B------:R-:W-:-:S07]  /*1ea0*/  MOV R3, R5 ;  /* 0x0000000500037202 */ /* 0x000fce0000000f00 */
.L_x_131:
[----:B------:R-:W-:Y:S05]  /*1eb0*/  BSYNC.RECONVERGENT B1 ;  /* 0x0000000000017941 */ /* 0x000fea0003800200 */
.L_x_130:
        /* <DEDUP_REMOVED lines=21> */
.L_x_133:
[----:B------:R-:W-:Y:S05]  /*2010*/  BSYNC.RECONVERGENT B1 ;  /* 0x0000000000017941 */ /* 0x000fea0003800200 */
.L_x_132:
        /* <DEDUP_REMOVED lines=23> */
.L_x_135:
[----:B------:R-:W-:Y:S05]  /*2190*/  BSYNC.RECONVERGENT B1 ;  /* 0x0000000000017941 */ /* 0x000fea0003800200 */
.L_x_134:
        /* <DEDUP_REMOVED lines=21> */
.L_x_137:
[----:B------:R-:W-:Y:S05]  /*22f0*/  BSYNC.RECONVERGENT B1 ;  /* 0x0000000000017941 */ /* 0x000fea0003800200 */
.L_x_136:
        /* <DEDUP_REMOVED lines=23> */
.L_x_139:
[----:B------:R-:W-:Y:S05]  /*2470*/  BSYNC.RECONVERGENT B1 ;  /* 0x0000000000017941 */ /* 0x000fea0003800200 */
.L_x_138:
        /* <DEDUP_REMOVED lines=21> */
.L_x_141:
[----:B------:R-:W-:Y:S05]  /*25d0*/  BSYNC.RECONVERGENT B1 ;  /* 0x0000000000017941 */ /* 0x000fea0003800200 */
.L_x_140:
        /* <DEDUP_REMOVED lines=23> */
.L_x_143:
[----:B------:R-:W-:Y:S05]  /*2750*/  BSYNC.RECONVERGENT B1 ;  /* 0x0000000000017941 */ /* 0x000fea0003800200 */
.L_x_142:
        /* <DEDUP_REMOVED lines=21> */
.L_x_145:
[----:B------:R-:W-:Y:S05]  /*28b0*/  BSYNC.RECONVERGENT B1 ;  /* 0x0000000000017941 */ /* 0x000fea0003800200 */
.L_x_144:
        /* <DEDUP_REMOVED lines=23> */
.L_x_147:
[----:B------:R-:W-:Y:S05]  /*2a30*/  BSYNC.RECONVERGENT B1 ;  /* 0x0000000000017941 */ /* 0x000fea0003800200 */
.L_x_146:
        /* <DEDUP_REMOVED lines=21> */
.L_x_149:
[----:B------:R-:W-:Y:S05]  /*2b90*/  BSYNC.RECONVERGENT B1 ;  /* 0x0000000000017941 */ /* 0x000fea0003800200 */
.L_x_148:
        /* <DEDUP_REMOVED lines=23> */
.L_x_151:
[----:B------:R-:W-:Y:S05]  /*2d10*/  BSYNC.RECONVERGENT B1 ;  /* 0x0000000000017941 */ /* 0x000fea0003800200 */
.L_x_150:
        /* <DEDUP_REMOVED lines=21> */
.L_x_153:
[----:B------:R-:W-:Y:S05]  /*2e70*/  BSYNC.RECONVERGENT B1 ;  /* 0x0000000000017941 */ /* 0x000fea0003800200 */
.L_x_152:
        /* <DEDUP_REMOVED lines=23> */
.L_x_155:
[----:B------:R-:W-:Y:S05]  /*2ff0*/  BSYNC.RECONVERGENT B1 ;  /* 0x0000000000017941 */ /* 0x000fea0003800200 */
.L_x_154:
        /* <DEDUP_REMOVED lines=21> */
.L_x_157:
[----:B------:R-:W-:Y:S05]  /*3150*/  BSYNC.RECONVERGENT B1 ;  /* 0x0000000000017941 */ /* 0x000fea0003800200 */
.L_x_156:
[----:B------:R0:W-:Y:S01]  /*3160*/  STG.E.64 desc[UR12][R14.64+0x38], R4 ;  /* 0x000038040e007986 */ /* 0x0001e2000c101b0c */
[----:B------:R-:W-:Y:S01]  /*3170*/  IADD3 R16, PT, PT, R16, 0x10, RZ ;  /* 0x0000001010107810 */ /* 0x000fe20007ffe0ff */
[----:B------:R-:W-:Y:S06]  /*3180*/  BRA.U UP0, `(.L_x_158) ;  /* 0xffffffe900247547 */ /* 0x000fec000b83ffff */
.L_x_125:
[----:B------:R-:W-:-:S13]  /*3190*/  ISETP.NE.AND P0, PT, RZ, UR8, PT ;  /* 0x00000008ff007c0c */ /* 0x000fda000bf05270 */
[----:B------:R-:W-:Y:S05]  /*31a0*/  @!P0 EXIT ;  /* 0x000000000000894d */ /* 0x000fea0003800000 */
[----:B------:R-:W1:Y:S01]  /*31b0*/  LDCU UR5, c[0x0][0x384] ;  /* 0x00007080ff0577ac */ /* 0x000e620008000800 */
[----:B------:R-:W-:Y:S02]  /*31c0*/  UISETP.GE.U32.AND UP0, UPT, UR8, 0x8, UPT ;  /* 0x000000080800788c */ /* 0x000fe4000bf06070 */
[----:B-1----:R-:W-:-:S07]  /*31d0*/  ULOP3.LUT UR5, UR5, 0x7, URZ, 0xc0, !UPT ;  /* 0x0000000705057892 */ /* 0x002fce000f8ec0ff */
[----:B------:R-:W-:Y:S05]  /*31e0*/  BRA.U !UP0, `(.L_x_159) ;  /* 0x0000000908f07547 */ /* 0x000fea000b800000 */
[----:B0-----:R-:W0:Y:S01]  /*31f0*/  LDC.64 R14, c[0x0][0x388] ;  /* 0x0000e200ff0e7b82 */ /* 0x001e220000000a00 */
[----:B------:R-:W-:-:S04]  /*3200*/  VIADD R3, R27, UR4 ;  /* 0x000000041b037c36 */ /* 0x000fc80008000000 */
[----:B0-----:R-:W-:-:S05]  /*3210*/  IMAD.WIDE R14, R3, 0x8, R14 ;  /* 0x00000008030e7825 */ /* 0x001fca00078e020e */
        /* <DEDUP_REMOVED lines=17> */
[----:B------:R-:W-:Y:S02]  /*3330*/  MOV R11, R19 ;  /* 0x00000013000b7202 */ /* 0x000fe40000000f00 */
[----:B------:R-:W-:-:S07]  /*3340*/  MOV R0, 0x3360 ;  /* 0x0000336000007802 */ /* 0x000fce0000000f00 */
[----:B------:R-:W-:Y:S05]  /*3350*/  CALL.REL.NOINC `($__internal_2_$__cuda_sm20_div_rn_f64_full) ;  /* 0x0000001000b87944 */ /* 0x000fea0003c00000 */
[----:B------:R-:W-:Y:S02]  /*3360*/  IMAD.MOV.U32 R2, RZ, RZ, R4 ;  /* 0x000000ffff027224 */ /* 0x000fe400078e0004 */
[----:B------:R-:W-:-:S07]  /*3370*/  IMAD.MOV.U32 R3, RZ, RZ, R5 ;  /* 0x000000ffff037224 */ /* 0x000fce00078e0005 */
.L_x_161:
[----:B------:R-:W-:Y:S05]  /*3380*/  BSYNC.RECONVERGENT B1 ;  /* 0x0000000000017941 */ /* 0x000fea0003800200 */
.L_x_160:
        /* <DEDUP_REMOVED lines=17> */
[----:B------:R-:W-:Y:S01]  /*34a0*/  MOV R10, R18 ;  /* 0x00000012000a7202 */ /* 0x000fe20000000f00 */
[----:B------:R-:W-:Y:S01]  /*34b0*/  IMAD.MOV.U32 R11, RZ, RZ, R19 ;  /* 0x000000ffff0b7224 */ /* 0x000fe200078e0013 */
[----:B------:R-:W-:-:S07]  /*34c0*/  MOV R0, 0x34e0 ;  /* 0x000034e000007802 */ /* 0x000fce0000000f00 */
[----:B------:R-:W-:Y:S05]  /*34d0*/  CALL.REL.NOINC `($__internal_2_$__cuda_sm20_div_rn_f64_full) ;  /* 0x0000001000587944 */ /* 0x000fea0003c00000 */
.L_x_163:
[----:B------:R-:W-:Y:S05]  /*34e0*/  BSYNC.RECONVERGENT B1 ;  /* 0x0000000000017941 */ /* 0x000fea0003800200 */
.L_x_162:
        /* <DEDUP_REMOVED lines=18> */
[----:B------:R-:W-:Y:S02]  /*3610*/  MOV R11, R19 ;  /* 0x00000013000b7202 */ /* 0x000fe40000000f00 */
[----:B------:R-:W-:-:S07]  /*3620*/  MOV R0, 0x3640 ;  /* 0x0000364000007802 */ /* 0x000fce0000000f00 */
[----:B------:R-:W-:Y:S05]  /*3630*/  CALL.REL.NOINC `($__internal_2_$__cuda_sm20_div_rn_f64_full) ;  /* 0x0000001000007944 */ /* 0x000fea0003c00000 */
[----:B------:R-:W-:Y:S02]  /*3640*/  IMAD.MOV.U32 R2, RZ, RZ, R4 ;  /* 0x000000ffff027224 */ /* 0x000fe400078e0004 */
[----:B------:R-:W-:-:S07]  /*3650*/  IMAD.MOV.U32 R3, RZ, RZ, R5 ;  /* 0x000000ffff037224 */ /* 0x000fce00078e0005 */
.L_x_165:
[----:B------:R-:W-:Y:S05]  /*3660*/  BSYNC.RECONVERGENT B1 ;  /* 0x0000000000017941 */ /* 0x000fea0003800200 */
.L_x_164:
        /* <DEDUP_REMOVED lines=21> */
.L_x_167:
[----:B------:R-:W-:Y:S05]  /*37c0*/  BSYNC.RECONVERGENT B1 ;  /* 0x0000000000017941 */ /* 0x000fea0003800200 */
.L_x_166:
        /* <DEDUP_REMOVED lines=23> */
.L_x_169:
[----:B------:R-:W-:Y:S05]  /*3940*/  BSYNC.RECONVERGENT B1 ;  /* 0x0000000000017941 */ /* 0x000fea0003800200 */
.L_x_168:
        /* <DEDUP_REMOVED lines=21> */
.L_x_171:
[----:B------:R-:W-:Y:S05]  /*3aa0*/  BSYNC.RECONVERGENT B1 ;  /* 0x0000000000017941 */ /* 0x000fea0003800200 */
.L_x_170:
        /* <DEDUP_REMOVED lines=23> */
.L_x_173:
[----:B------:R-:W-:Y:S05]  /*3c20*/  BSYNC.RECONVERGENT B1 ;  /* 0x0000000000017941 */ /* 0x000fea0003800200 */
.L_x_172:
        /* <DEDUP_REMOVED lines=21> */
.L_x_175:
[----:B------:R-:W-:Y:S05]  /*3d80*/  BSYNC.RECONVERGENT B1 ;  /* 0x0000000000017941 */ /* 0x000fea0003800200 */
.L_x_174:
[----:B------:R1:W-:Y:S01]  /*3d90*/  STG.E.64 desc[UR12][R14.64+0x38], R4 ;  /* 0x000038040e007986 */ /* 0x0003e2000c101b0c */
[----:B------:R-:W-:-:S12]  /*3da0*/  UIADD3 UR4, UPT, UPT, UR4, 0x8, URZ ;  /* 0x0000000804047890 */ /* 0x000fd8000fffe0ff */
.L_x_159:
[----:B------:R-:W-:-:S13]  /*3db0*/  ISETP.NE.AND P0, PT, RZ, UR5, PT ;  /* 0x00000005ff007c0c */ /* 0x000fda000bf05270 */
[----:B------:R-:W-:Y:S05]  /*3dc0*/  @!P0 EXIT ;  /* 0x000000000000894d */ /* 0x000fea0003800000 */
[----:B------:R-:W2:Y:S01]  /*3dd0*/  LDCU UR6, c[0x0][0x384] ;  /* 0x00007080ff0677ac */ /* 0x000ea20008000800 */
[----:B------:R-:W-:Y:S02]  /*3de0*/  UISETP.GE.U32.AND UP0, UPT, UR5, 0x4, UPT ;  /* 0x000000040500788c */ /* 0x000fe4000bf06070 */
[----:B--2---:R-:W-:-:S07]  /*3df0*/  ULOP3.LUT UR6, UR6, 0x3, URZ, 0xc0, !UPT ;  /* 0x0000000306067892 */ /* 0x004fce000f8ec0ff */
[----:B------:R-:W-:Y:S05]  /*3e00*/  BRA.U !UP0, `(.L_x_176) ;  /* 0x0000000508807547 */ /* 0x000fea000b800000 */
[----:B01----:R-:W0:Y:S01]  /*3e10*/  LDC.64 R14, c[0x0][0x388] ;  /* 0x0000e200ff0e7b82 */ /* 0x003e220000000a00 */
        /* <DEDUP_REMOVED lines=18> */
[----:B------:R-:W-:Y:S01]  /*3f40*/  MOV R10, R18 ;  /* 0x00000012000a7202 */ /* 0x000fe20000000f00 */
[----:B------:R-:W-:Y:S01]  /*3f50*/  IMAD.MOV.U32 R11, RZ, RZ, R19 ;  /* 0x000000ffff0b7224 */ /* 0x000fe200078e0013 */
[----:B------:R-:W-:-:S07]  /*3f60*/  MOV R0, 0x3f80 ;  /* 0x00003f8000007802 */ /* 0x000fce0000000f00 */
[----:B------:R-:W-:Y:S05]  /*3f70*/  CALL.REL.NOINC `($__internal_2_$__cuda_sm20_div_rn_f64_full) ;  /* 0x0000000400b07944 */ /* 0x000fea0003c00000 */
[----:B------:R-:W-:Y:S02]  /*3f80*/  IMAD.MOV.U32 R2, RZ, RZ, R4 ;  /* 0x000000ffff027224 */ /* 0x000fe400078e0004 */
[----:B------:R-:W-:-:S07]  /*3f90*/  IMAD.MOV.U32 R3, RZ, RZ, R5 ;  /* 0x000000ffff037224 */ /* 0x000fce00078e0005 */
.L_x_178:
[----:B------:R-:W-:Y:S05]  /*3fa0*/  BSYNC.RECONVERGENT B1 ;  /* 0x0000000000017941 */ /* 0x000fea0003800200 */
.L_x_177:
        /* <DEDUP_REMOVED lines=21> */
.L_x_180:
[----:B------:R-:W-:Y:S05]  /*4100*/  BSYNC.RECONVERGENT B1 ;  /* 0x0000000000017941 */ /* 0x000fea0003800200 */
.L_x_179:
        /* <DEDUP_REMOVED lines=21> */
[----:B------:R-:W-:Y:S02]  /*4260*/  IMAD.MOV.U32 R2, RZ, RZ, R4 ;  /* 0x000000ffff027224 */ /* 0x000fe400078e0004 */
[----:B------:R-:W-:-:S07]  /*4270*/  IMAD.MOV.U32 R3, RZ, RZ, R5 ;  /* 0x000000ffff037224 */ /* 0x000fce00078e0005 */
.L_x_182:
[----:B------:R-:W-:Y:S05]  /*4280*/  BSYNC.RECONVERGENT B1 ;  /* 0x0000000000017941 */ /* 0x000fea0003800200 */
.L_x_181:
        /* <DEDUP_REMOVED lines=21> */
.L_x_184:
[----:B------:R-:W-:Y:S05]  /*43e0*/  BSYNC.RECONVERGENT B1 ;  /* 0x0000000000017941 */ /* 0x000fea0003800200 */
.L_x_183:
[----:B------:R2:W-:Y:S01]  /*43f0*/  STG.E.64 desc[UR12][R14.64+0x18], R4 ;  /* 0x000018040e007986 */ /* 0x0005e2000c101b0c */
[----:B------:R-:W-:-:S12]  /*4400*/  UIADD3 UR4, UPT, UPT, UR4, 0x4, URZ ;  /* 0x0000000404047890 */ /* 0x000fd8000fffe0ff */
.L_x_176:
[----:B------:R-:W-:-:S13]  /*4410*/  ISETP.NE.AND P0, PT, RZ, UR6, PT ;  /* 0x00000006ff007c0c */ /* 0x000fda000bf05270 */
[----:B------:R-:W-:Y:S05]  /*4420*/  @!P0 EXIT ;  /* 0x000000000000894d */ /* 0x000fea0003800000 */
[----:B------:R-:W3:Y:S01]  /*4430*/  LDC.64 R16, c[0x0][0x388] ;  /* 0x0000e200ff107b82 */ /* 0x000ee20000000a00 */
[----:B------:R-:W-:Y:S01]  /*4440*/  VIADD R27, R27, UR4 ;  /* 0x000000041b1b7c36 */ /* 0x000fe20008000000 */
[----:B------:R-:W-:-:S12]  /*4450*/  UIADD3 UR5, UPT, UPT, -UR6, URZ, URZ ;  /* 0x000000ff06057290 */ /* 0x000fd8000fffe1ff */
.L_x_187:
[----:B01234-:R-:W-:-:S05]  /*4460*/  IMAD.WIDE R14, R27, 0x8, R16 ;  /* 0x000000081b0e7825 */ /* 0x01ffca00078e0210 */
[----:B------:R-:W2:Y:S01]  /*4470*/  LDG.E.64 R8, desc[UR12][R14.64] ;  /* 0x0000000c0e087981 */ /* 0x000ea2000c1e1b00 */
[----:B------:R-:W0:Y:S01]  /*4480*/  MUFU.RCP64H R3, R19 ;  /* 0x0000001300037308 */ /* 0x000e220000001800 */
[----:B------:R-:W-:Y:S01]  /*4490*/  MOV R2, 0x1 ;  /* 0x0000000100027802 */ /* 0x000fe20000000f00 */
        /* <DEDUP_REMOVED lines=21> */
.L_x_186:
[----:B------:R-:W-:Y:S05]  /*45f0*/  BSYNC.RECONVERGENT B1 ;  /* 0x0000000000017941 */ /* 0x000fea0003800200 */
.L_x_185:
[----:B------:R4:W-:Y:S01]  /*4600*/  STG.E.64 desc[UR12][R14.64], R2 ;  /* 0x000000020e007986 */ /* 0x0009e2000c101b0c */
[----:B------:R-:W-:Y:S01]  /*4610*/  VIADD R27, R27, 0x1 ;  /* 0x000000011b1b7836 */ /* 0x000fe20000000000 */
[----:B------:R-:W-:Y:S06]  /*4620*/  BRA.U UP0, `(.L_x_187) ;  /* 0xfffffffd008c7547 */ /* 0x000fec000b83ffff */
[----:B------:R-:W-:Y:S05]  /*4630*/  EXIT ;  /* 0x000000000000794d */ /* 0x000fea0003800000 */
        .weak           $__internal_2_$__cuda_sm20_div_rn_f64_full
        .type           $__internal_2_$__cuda_sm20_div_rn_f64_full,@function
        .size           $__internal_2_$__cuda_sm20_div_rn_f64_full,($__internal_3_$__cuda_sm20_dsqrt_rn_f64_mediumpath_v1 - $__internal_2_$__cuda_sm20_div_rn_f64_full)
$__internal_2_$__cuda_sm20_div_rn_f64_full:
[C---:B------:R-:W-:Y:S01]  /*4640*/  FSETP.GEU.AND P0, PT, |R11|.reuse, 1.469367938527859385e-39, PT ;  /* 0x001000000b00780b */ /* 0x040fe20003f0e200 */
[----:B------:R-:W-:Y:S01]  /*4650*/  BSSY.RECONVERGENT B0, `(.L_x_188) ;  /* 0x0000056000007945 */ /* 0x000fe20003800200 */
[----:B------:R-:W-:Y:S02]  /*4660*/  LOP3.LUT R12, R11, 0x800fffff, RZ, 0xc0, !PT ;  /* 0x800fffff0b0c7812 */ /* 0x000fe400078ec0ff */
[C---:B------:R-:W-:Y:S02]  /*4670*/  FSETP.GEU.AND P2, PT, |R9|.reuse, 1.469367938527859385e-39, PT ;  /* 0x001000000900780b */ /* 0x040fe40003f4e200 */
[----:B------:R-:W-:Y:S01]  /*4680*/  LOP3.LUT R13, R12, 0x3ff00000, RZ, 0xfc, !PT ;  /* 0x3ff000000c0d7812 */ /* 0x000fe200078efcff */
[----:B------:R-:W-:Y:S01]  /*4690*/  IMAD.MOV.U32 R12, RZ, RZ, R10 ;  /* 0x000000ffff0c7224 */ /* 0x000fe200078e000a */
[----:B------:R-:W-:Y:S02]  /*46a0*/  MOV R6, 0x1 ;  /* 0x0000000100067802 */ /* 0x000fe40000000f00 */
[----:B------:R-:W-:-:S02]  /*46b0*/  LOP3.LUT R2, R9, 0x7ff00000, RZ, 0xc0, !PT ;  /* 0x7ff0000009027812 */ /* 0x000fc400078ec0ff */
[----:B------:R-:W-:Y:S01]  /*46c0*/  LOP3.LUT R5, R11, 0x7ff00000, RZ, 0xc0, !PT ;  /* 0x7ff000000b057812 */ /* 0x000fe200078ec0ff */
[----:B------:R-:W-:-:S03]  /*46d0*/  @!P0 DMUL R12, R10, 8.98846567431157953865e+307 ;  /* 0x7fe000000a0c8828 */ /* 0x000fc60000000000 */
[C---:B------:R-:W-:Y:S02]  /*46e0*/  ISETP.GE.U32.AND P1, PT, R2.reuse, R5, PT ;  /* 0x000000050200720c */ /* 0x040fe40003f26070 */
[----:B------:R-:W-:Y:S01]  /*46f0*/  @!P2 LOP3.LUT R3, R11, 0x7ff00000, RZ, 0xc0, !PT ;  /* 0x7ff000000b03a812 */ /* 0x000fe200078ec0ff */
[----:B------:R-:W0:Y:S01]  /*4700*/  MUFU.RCP64H R7, R13 ;  /* 0x0000000d00077308 */ /* 0x000e220000001800 */
[----:B------:R-:W-:Y:S02]  /*4710*/  @!P2 MOV R24, RZ ;  /* 0x000000ff0018a202 */ /* 0x000fe40000000f00 */
[----:B------:R-:W-:Y:S01]  /*4720*/  @!P2 ISETP.GE.U32.AND P3, PT, R2, R3, PT ;  /* 0x000000030200a20c */ /* 0x000fe20003f66070 */
[----:B------:R-:W-:Y:S01]  /*4730*/  IMAD.MOV.U32 R3, RZ, RZ, 0x1ca00000 ;  /* 0x1ca00000ff037424 */ /* 0x000fe200078e00ff */
[----:B------:R-:W-:-:S04]  /*4740*/  @!P0 LOP3.LUT R5, R13, 0x7ff00000, RZ, 0xc0, !PT ;  /* 0x7ff000000d058812 */ /* 0x000fc800078ec0ff */
[----:B------:R-:W-:Y:S02]  /*4750*/  @!P2 SEL R21, R3, 0x63400000, !P3 ;  /* 0x634000000315a807 */ /* 0x000fe40005800000 */
[----:B------:R-:W-:Y:S02]  /*4760*/  IADD3 R26, PT, PT, R5, -0x1, RZ ;  /* 0xffffffff051a7810 */ /* 0x000fe40007ffe0ff */
[----:B------:R-:W-:Y:S01]  /*4770*/  @!P2 LOP3.LUT R4, R21, 0x80000000, R9, 0xf8, !PT ;  /* 0x800000001504a812 */ /* 0x000fe200078ef809 */
[----:B0-----:R-:W-:-:S03]  /*4780*/  DFMA R22, R6, -R12, 1 ;  /* 0x3ff000000616742b */ /* 0x001fc6000000080c */
[----:B------:R-:W-:Y:S01]  /*4790*/  @!P2 LOP3.LUT R25, R4, 0x100000, RZ, 0xfc, !PT ;  /* 0x001000000419a812 */ /* 0x000fe200078efcff */
[----:B------:R-:W-:-:S04]  /*47a0*/  IMAD.MOV.U32 R4, RZ, RZ, R2 ;  /* 0x000000ffff047224 */ /* 0x000fc800078e0002 */
[----:B------:R-:W-:-:S08]  /*47b0*/  DFMA R22, R22, R22, R22 ;  /* 0x000000161616722b */ /* 0x000fd00000000016 */
[----:B------:R-:W-:Y:S01]  /*47c0*/  DFMA R22, R6, R22, R6 ;  /* 0x000000160616722b */ /* 0x000fe20000000006 */
[----:B------:R-:W-:Y:S01]  /*47d0*/  SEL R7, R3, 0x63400000, !P1 ;  /* 0x6340000003077807 */ /* 0x000fe20004800000 */
[----:B------:R-:W-:-:S03]  /*47e0*/  IMAD.MOV.U32 R6, RZ, RZ, R8 ;  /* 0x000000ffff067224 */ /* 0x000fc600078e0008 */
[----:B------:R-:W-:-:S03]  /*47f0*/  LOP3.LUT R7, R7, 0x800fffff, R9, 0xf8, !PT ;  /* 0x800fffff07077812 */ /* 0x000fc600078ef809 */
[----:B------:R-:W-:-:S03]  /*4800*/  DFMA R20, R22, -R12, 1 ;  /* 0x3ff000001614742b */ /* 0x000fc6000000080c */
[----:B------:R-:W-:-:S05]  /*4810*/  @!P2 DFMA R6, R6, 2, -R24 ;  /* 0x400000000606a82b */ /* 0x000fca0000000818 */
[----:B------:R-:W-:-:S05]  /*4820*/  DFMA R20, R22, R20, R22 ;  /* 0x000000141614722b */ /* 0x000fca0000000016 */
[----:B------:R-:W-:-:S03]  /*4830*/  @!P2 LOP3.LUT R4, R7, 0x7ff00000, RZ, 0xc0, !PT ;  /* 0x7ff000000704a812 */ /* 0x000fc600078ec0ff */
[----:B------:R-:W-:Y:S02]  /*4840*/  DMUL R22, R20, R6 ;  /* 0x0000000614167228 */ /* 0x000fe40000000000 */
[----:B------:R-:W-:-:S05]  /*4850*/  VIADD R24, R4, 0xffffffff ;  /* 0xffffffff04187836 */ /* 0x000fca0000000000 */
[----:B------:R-:W-:Y:S01]  /*4860*/  ISETP.GT.U32.AND P0, PT, R24, 0x7feffffe, PT ;  /* 0x7feffffe1800780c */ /* 0x000fe20003f04070 */
[----:B------:R-:W-:-:S03]  /*4870*/  DFMA R24, R22, -R12, R6 ;  /* 0x8000000c1618722b */ /* 0x000fc60000000006 */
[----:B------:R-:W-:-:S05]  /*4880*/  ISETP.GT.U32.OR P0, PT, R26, 0x7feffffe, P0 ;  /* 0x7feffffe1a00780c */ /* 0x000fca0000704470 */
[----:B------:R-:W-:-:S08]  /*4890*/  DFMA R24, R20, R24, R22 ;  /* 0x000000181418722b */ /* 0x000fd00000000016 */
[----:B------:R-:W-:Y:S05]  /*48a0*/  @P0 BRA `(.L_x_189) ;  /* 0x00000000006c0947 */ /* 0x000fea0003800000 */
[----:B------:R-:W-:Y:S02]  /*48b0*/  LOP3.LUT R5, R11, 0x7ff00000, RZ, 0xc0, !PT ;  /* 0x7ff000000b057812 */ /* 0x000fe400078ec0ff */
[----:B------:R-:W-:Y:S02]  /*48c0*/  MOV R8, RZ ;  /* 0x000000ff00087202 */ /* 0x000fe40000000f00 */
[CC--:B------:R-:W-:Y:S02]  /*48d0*/  VIADDMNMX R4, R2.reuse, -R5.reuse, 0xb9600000, !PT ;  /* 0xb960000002047446 */ /* 0x0c0fe40007800905 */
[----:B------:R-:W-:Y:S02]  /*48e0*/  ISETP.GE.U32.AND P0, PT, R2, R5, PT ;  /* 0x000000050200720c */ /* 0x000fe40003f06070 */
[----:B------:R-:W-:Y:S02]  /*48f0*/  VIMNMX R4, PT, PT, R4, 0x46a00000, PT ;  /* 0x46a0000004047848 */ /* 0x000fe40003fe0100 */
[----:B------:R-:W-:-:S05]  /*4900*/  SEL R3, R3, 0x63400000, !P0 ;  /* 0x6340000003037807 */ /* 0x000fca0004000000 */
[----:B------:R-:W-:-:S04]  /*4910*/  IMAD.IADD R4, R4, 0x1, -R3 ;  /* 0x0000000104047824 */ /* 0x000fc800078e0a03 */
[----:B------:R-:W-:-:S06]  /*4920*/  VIADD R9, R4, 0x7fe00000 ;  /* 0x7fe0000004097836 */ /* 0x000fcc0000000000 */
[----:B------:R-:W-:-:S10]  /*4930*/  DMUL R2, R24, R8 ;  /* 0x0000000818027228 */ /* 0x000fd40000000000 */
[----:B------:R-:W-:-:S13]  /*4940*/  FSETP.GTU.AND P0, PT, |R3|, 1.469367938527859385e-39, PT ;  /* 0x001000000300780b */ /* 0x000fda0003f0c200 */
[----:B------:R-:W-:Y:S05]  /*4950*/  @P0 BRA `(.L_x_190) ;  /* 0x0000000000940947 */ /* 0x000fea0003800000 */
[----:B------:R-:W-:Y:S01]  /*4960*/  DFMA R6, R24, -R12, R6 ;  /* 0x8000000c1806722b */ /* 0x000fe20000000006 */
[----:B------:R-:W-:-:S09]  /*4970*/  IMAD.MOV.U32 R8, RZ, RZ, RZ ;  /* 0x000000ffff087224 */ /* 0x000fd200078e00ff */
[C---:B------:R-:W-:Y:S02]  /*4980*/  FSETP.NEU.AND P0, PT, R7.reuse, RZ, PT ;  /* 0x000000ff0700720b */ /* 0x040fe40003f0d000 */
[----:B------:R-:W-:-:S04]  /*4990*/  LOP3.LUT R11, R7, 0x80000000, R11, 0x48, !PT ;  /* 0x80000000070b7812 */ /* 0x000fc800078e480b */
[----:B------:R-:W-:-:S07]  /*49a0*/  LOP3.LUT R9, R11, R9, RZ, 0xfc, !PT ;  /* 0x000000090b097212 */ /* 0x000fce00078efcff */
[----:B------:R-:W-:Y:S05]  /*49b0*/  @!P0 BRA `(.L_x_190) ;  /* 0x00000000007c8947 */ /* 0x000fea0003800000 */
[----:B------:R-:W-:Y:S01]  /*49c0*/  IMAD.MOV R7, RZ, RZ, -R4 ;  /* 0x000000ffff077224 */ /* 0x000fe200078e0a04 */
[----:B------:R-:W-:Y:S01]  /*49d0*/  MOV R6, RZ ;  /* 0x000000ff00067202 */ /* 0x000fe20000000f00 */
[----:B------:R-:W-:Y:S01]  /*49e0*/  DMUL.RP R8, R24, R8 ;  /* 0x0000000818087228 */ /* 0x000fe20000008000 */
[----:B------:R-:W-:-:S04]  /*49f0*/  IADD3 R5, PT, PT, -R4, -0x43300000, RZ ;  /* 0xbcd0000004057810 */ /* 0x000fc80007ffe1ff */
[----:B------:R-:W-:-:S05]  /*4a00*/  DFMA R6, R2, -R6, R24 ;  /* 0x800000060206722b */ /* 0x000fca0000000018 */
[----:B------:R-:W-:-:S05]  /*4a10*/  LOP3.LUT R11, R9, R11, RZ, 0x3c, !PT ;  /* 0x0000000b090b7212 */ /* 0x000fca00078e3cff */
[----:B------:R-:W-:-:S04]  /*4a20*/  FSETP.NEU.AND P0, PT, |R7|, R5, PT ;  /* 0x000000050700720b */ /* 0x000fc80003f0d200 */
[----:B------:R-:W-:Y:S02]  /*4a30*/  FSEL R2, R8, R2, !P0 ;  /* 0x0000000208027208 */ /* 0x000fe40004000000 */
[----:B------:R-:W-:Y:S01]  /*4a40*/  FSEL R3, R11, R3, !P0 ;  /* 0x000000030b037208 */ /* 0x000fe20004000000 */
[----:B------:R-:W-:Y:S06]  /*4a50*/  BRA `(.L_x_190) ;  /* 0x0000000000547947 */ /* 0x000fec0003800000 */
.L_x_189:
        /* <DEDUP_REMOVED lines=11> */
[----:B------:R-:W-:Y:S02]  /*4b10*/  @P0 LOP3.LUT R4, R3, 0x7ff00000, RZ, 0xfc, !PT ;  /* 0x7ff0000003040812 */ /* 0x000fe400078efcff */
[----:B------:R-:W-:Y:S01]  /*4b20*/  @!P0 MOV R2, RZ ;  /* 0x000000ff00028202 */ /* 0x000fe20000000f00 */
[----:B------:R-:W-:Y:S02]  /*4b30*/  @P0 IMAD.MOV.U32 R2, RZ, RZ, RZ ;  /* 0x000000ffff020224 */ /* 0x000fe400078e00ff */
[----:B------:R-:W-:Y:S01]  /*4b40*/  @P0 IMAD.MOV.U32 R3, RZ, RZ, R4 ;  /* 0x000000ffff030224 */ /* 0x000fe200078e0004 */
[----:B------:R-:W-:Y:S06]  /*4b50*/  BRA `(.L_x_190) ;  /* 0x0000000000147947 */ /* 0x000fec0003800000 */
.L_x_192:
[----:B------:R-:W-:Y:S02]  /*4b60*/  LOP3.LUT R3, R11, 0x80000, RZ, 0xfc, !PT ;  /* 0x000800000b037812 */ /* 0x000fe400078efcff */
[----:B------:R-:W-:Y:S01]  /*4b70*/  MOV R2, R10 ;  /* 0x0000000a00027202 */ /* 0x000fe20000000f00 */
[----:B------:R-:W-:Y:S06]  /*4b80*/  BRA `(.L_x_190) ;  /* 0x0000000000087947 */ /* 0x000fec0003800000 */
.L_x_191:
[----:B------:R-:W-:Y:S01]  /*4b90*/  LOP3.LUT R3, R9, 0x80000, RZ, 0xfc, !PT ;  /* 0x0008000009037812 */ /* 0x000fe200078efcff */
[----:B------:R-:W-:-:S07]  /*4ba0*/  IMAD.MOV.U32 R2, RZ, RZ, R8 ;  /* 0x000000ffff027224 */ /* 0x000fce00078e0008 */
.L_x_190:
[----:B------:R-:W-:Y:S05]  /*4bb0*/  BSYNC.RECONVERGENT B0 ;  /* 0x0000000000007941 */ /* 0x000fea0003800200 */
.L_x_188:
[----:B------:R-:W-:Y:S01]  /*4bc0*/  IMAD.MOV.U32 R4, RZ, RZ, R2 ;  /* 0x000000ffff047224 */ /* 0x000fe200078e0002 */
[----:B------:R-:W-:Y:S01]  /*4bd0*/  MOV R5, R3 ;  /* 0x0000000300057202 */ /* 0x000fe20000000f00 */
[----:B------:R-:W-:Y:S02]  /*4be0*/  IMAD.MOV.U32 R2, RZ, RZ, R0 ;  /* 0x000000ffff027224 */ /* 0x000fe400078e0000 */
[----:B------:R-:W-:-:S04]  /*4bf0*/  IMAD.MOV.U32 R3, RZ, RZ, 0x0 ;  /* 0x00000000ff037424 */ /* 0x000fc800078e00ff */
[----:B------:R-:W-:Y:S05]  /*4c00*/  RET.REL.NODEC R2 `(_Z7kernel1iiPd) ;  /* 0xffffffb002fc7950 */ /* 0x000fea0003c3ffff */
        .weak           $__internal_3_$__cuda_sm20_dsqrt_rn_f64_mediumpath_v1
        .type           $__internal_3_$__cuda_sm20_dsqrt_rn_f64_mediumpath_v1,@function
        .size           $__internal_3_$__cuda_sm20_dsqrt_rn_f64_mediumpath_v1,(.L_x_201 - $__internal_3_$__cuda_sm20_dsqrt_rn_f64_mediumpath_v1)
$__internal_3_$__cuda_sm20_dsqrt_rn_f64_mediumpath_v1:
[----:B------:R-:W-:Y:S01]  /*4c10*/  ISETP.GE.U32.AND P1, PT, R2, -0x3400000, PT ;  /* 0xfcc000000200780c */ /* 0x000fe20003f26070 */
[----:B------:R-:W-:Y:S01]  /*4c20*/  BSSY.RECONVERGENT B1, `(.L_x_193) ;  /* 0x0000028000017945 */ /* 0x000fe20003800200 */
[----:B------:R-:W-:Y:S01]  /*4c30*/  MOV R11, R9 ;  /* 0x00000009000b7202 */ /* 0x000fe20000000f00 */
[----:B------:R-:W-:Y:S01]  /*4c40*/  IMAD.MOV.U32 R8, RZ, RZ, R6 ;  /* 0x000000ffff087224 */ /* 0x000fe200078e0006 */
[----:B------:R-:W-:Y:S01]  /*4c50*/  MOV R2, R12 ;  /* 0x0000000c00027202 */ /* 0x000fe20000000f00 */
[----:B------:R-:W-:Y:S02]  /*4c60*/  IMAD.MOV.U32 R9, RZ, RZ, R7 ;  /* 0x000000ffff097224 */ /* 0x000fe400078e0007 */
[----:B------:R-:W-:-:S06]  /*4c70*/  IMAD.MOV.U32 R3, RZ, RZ, R13 ;  /* 0x000000ffff037224 */ /* 0x000fcc00078e000d */
        /* <DEDUP_REMOVED lines=9> */
.L_x_194:
[----:B------:R-:W-:-:S14]  /*4d10*/  DSETP.NE.AND P1, PT, R8, RZ, PT ;  /* 0x000000ff0800722a */ /* 0x000fdc0003f25000 */
[----:B------:R-:W-:Y:S05]  /*4d20*/  @!P1 BRA `(.L_x_196) ;  /* 0x0000000000589947 */ /* 0x000fea0003800000 */
[----:B------:R-:W-:-:S13]  /*4d30*/  ISETP.GE.AND P1, PT, R9, RZ, PT ;  /* 0x000000ff0900720c */ /* 0x000fda0003f26270 */
[----:B------:R-:W-:Y:S01]  /*4d40*/  @!P1 MOV R2, 0x0 ;  /* 0x0000000000029802 */ /* 0x000fe20000000f00 */
[----:B------:R-:W-:Y:S01]  /*4d50*/  @!P1 IMAD.MOV.U32 R3, RZ, RZ, -0x80000 ;  /* 0xfff80000ff039424 */ /* 0x000fe200078e00ff */
[----:B------:R-:W-:Y:S06]  /*4d60*/  @!P1 BRA `(.L_x_195) ;  /* 0x00000000004c9947 */ /* 0x000fec0003800000 */
[----:B------:R-:W-:-:S13]  /*4d70*/  ISETP.GT.AND P1, PT, R9, 0x7fefffff, PT ;  /* 0x7fefffff0900780c */ /* 0x000fda0003f24270 */
[----:B------:R-:W-:Y:S05]  /*4d80*/  @P1 BRA `(.L_x_196) ;  /* 0x0000000000401947 */ /* 0x000fea0003800000 */
[----:B------:R-:W-:Y:S01]  /*4d90*/  DMUL R2, R8, 8.11296384146066816958e+31 ;  /* 0x4690000008027828 */ /* 0x000fe20000000000 */
[----:B------:R-:W-:Y:S01]  /*4da0*/  IMAD.MOV.U32 R4, RZ, RZ, RZ ;  /* 0x000000ffff047224 */ /* 0x000fe200078e00ff */
[----:B------:R-:W-:Y:S01]  /*4db0*/  MOV R8, 0x0 ;  /* 0x0000000000087802 */ /* 0x000fe20000000f00 */
[----:B------:R-:W-:-:S03]  /*4dc0*/  IMAD.MOV.U32 R9, RZ, RZ, 0x3fd80000 ;  /* 0x3fd80000ff097424 */ /* 0x000fc600078e00ff */
[----:B------:R-:W0:Y:S02]  /*4dd0*/  MUFU.RSQ64H R5, R3 ;  /* 0x0000000300057308 */ /* 0x000e240000001c00 */
        /* <DEDUP_REMOVED lines=9> */
[----:B------:R-:W-:Y:S01]  /*4e70*/  IADD3 R3, PT, PT, R3, -0x3500000, RZ ;  /* 0xfcb0000003037810 */ /* 0x000fe20007ffe0ff */
[----:B------:R-:W-:Y:S06]  /*4e80*/  BRA `(.L_x_195) ;  /* 0x0000000000047947 */ /* 0x000fec0003800000 */
.L_x_196:
[----:B------:R-:W-:-:S11]  /*4e90*/  DADD R2, R8, R8 ;  /* 0x0000000008027229 */ /* 0x000fd60000000008 */
.L_x_195:
[----:B------:R-:W-:Y:S05]  /*4ea0*/  BSYNC.RECONVERGENT B1 ;  /* 0x0000000000017941 */ /* 0x000fea0003800200 */
.L_x_193:
[----:B------:R-:W-:Y:S01]  /*4eb0*/  IMAD.MOV.U32 R18, RZ, RZ, R2 ;  /* 0x000000ffff127224 */ /* 0x000fe200078e0002 */
[----:B------:R-:W-:Y:S01]  /*4ec0*/  MOV R2, R0 ;  /* 0x0000000000027202 */ /* 0x000fe20000000f00 */
[----:B------:R-:W-:Y:S02]  /*4ed0*/  IMAD.MOV.U32 R19, RZ, RZ, R3 ;  /* 0x000000ffff137224 */ /* 0x000fe400078e0003 */
[----:B------:R-:W-:-:S04]  /*4ee0*/  IMAD.MOV.U32 R3, RZ, RZ, 0x0 ;  /* 0x00000000ff037424 */ /* 0x000fc800078e00ff */
[----:B------:R-:W-:Y:S05]  /*4ef0*/  RET.REL.NODEC R2 `(_Z7kernel1iiPd) ;  /* 0xffffffb002407950 */ /* 0x000fea0003c3ffff */
.L_x_197:
        /* <DEDUP_REMOVED lines=16> */
.L_x_201:


//--------------------- .nv.global.init           --------------------------
	.section	.nv.global.init,"aw",@progbits
.nv.global.init:
	.type		$str,@object
	.size		$str,(__unnamed_1 - $str)
$str:
        /*0000*/ 	.byte	0x66, 0x61, 0x6c, 0x73, 0x65, 0x00
	.type		__unnamed_1,@object
	.size		__unnamed_1,($str$1 - __unnamed_1)
__unnamed_1:
        /*0006*/ 	.byte	0x69, 0x6e, 0x74, 0x20, 0x6d, 0x79, 0x5f, 0x69, 0x74, 0x65, 0x72, 0x28, 0x69, 0x6e, 0x74, 0x29
        /*0016*/ 	.byte	0x00
	.type		$str$1,@object
	.size		$str$1,(.L_2 - $str$1)
$str$1:
        /*0017*/ 	.byte	0x2f, 0x74, 0x6d, 0x70, 0x2f, 0x73, 0x61, 0x73, 0x73, 0x5f, 0x63, 0x75, 0x5f, 0x68, 0x63, 0x31
        /*0027*/ 	.byte	0x61, 0x7a, 0x35, 0x6f, 0x34, 0x2f, 0x6b, 0x2e, 0x63, 0x75, 0x00
.L_2:


//--------------------- .nv.shared._Z12dot_product2xxPdS_ --------------------------
	.section	.nv.shared._Z12dot_product2xxPdS_,"aw",@nobits
	.sectionflags	@""
	.align	8
.nv.shared._Z12dot_product2xxPdS_:
	.zero		1280


//--------------------- .nv.shared.reserved.0     --------------------------
	.section	.nv.shared.reserved.0,"aw",@nobits
	.weak		__nv_reservedSMEM_offset_0_alias
	.size		__nv_reservedSMEM_offset_0_alias, 0, 64
	.other		__nv_reservedSMEM_offset_0_alias,@"STO_CUDA_RESERVED_SHARED STV_DEFAULT"
__nv_reservedSMEM_offset_0_alias:
	.zero		0
	.zero		64


//--------------------- .nv.shared._Z11dot_productxxxxPdS_ --------------------------
	.section	.nv.shared._Z11dot_productxxxxPdS_,"aw",@nobits
	.sectionflags	@""
	.align	8
.nv.shared._Z11dot_productxxxxPdS_:
	.zero		1280


//--------------------- .nv.shared._Z7kernel2xxPd --------------------------
	.section	.nv.shared._Z7kernel2xxPd,"aw",@nobits
	.sectionflags	@""
	.align	8
.nv.shared._Z7kernel2xxPd:
	.zero		1280


//--------------------- .nv.constant0._Z12dot_product2xxPdS_ --------------------------
	.section	.nv.constant0._Z12dot_product2xxPdS_,"a",@progbits
	.sectionflags	@""
	.align	4
.nv.constant0._Z12dot_product2xxPdS_:
	.zero		928


//--------------------- .nv.constant0._Z11dot_productxxxxPdS_ --------------------------
	.section	.nv.constant0._Z11dot_productxxxxPdS_,"a",@progbits
	.sectionflags	@""
	.align	4
.nv.constant0._Z11dot_productxxxxPdS_:
	.zero		944


//--------------------- .nv.constant0._Z7kernel2xxPd --------------------------
	.section	.nv.constant0._Z7kernel2xxPd,"a",@progbits
	.sectionflags	@""
	.align	4
.nv.constant0._Z7kernel2xxPd:
	.zero		920


//--------------------- .nv.constant0._Z7kernel1iiPd --------------------------
	.section	.nv.constant0._Z7kernel1iiPd,"a",@progbits
	.sectionflags	@""
	.align	4
.nv.constant0._Z7kernel1iiPd:
	.zero		912


//--------------------- SYMBOLS --------------------------

	.type		.nv.reservedSmem.offset0,@object
	.size		.nv.reservedSmem.offset0,0x4
	.type		.nv.reservedSmem.cap,@object
	.size		.nv.reservedSmem.cap,0x4
	.type		__assertfail,@function
	.type		free,@function
